//
// Generated by NVIDIA NVVM Compiler
//
// Compiler Build ID: CL-36424714
// Cuda compilation tools, release 13.0, V13.0.88
// Based on NVVM 20.0.0
//

.version 9.0
.target sm_100
.address_size 64

	// .globl	_Z18regex_count_kernelPKcPKiS2_iPK8NfaStateS2_iPi

.visible .entry _Z18regex_count_kernelPKcPKiS2_iPK8NfaStateS2_iPi(
	.param .u64 .ptr .align 1 _Z18regex_count_kernelPKcPKiS2_iPK8NfaStateS2_iPi_param_0,
	.param .u64 .ptr .align 1 _Z18regex_count_kernelPKcPKiS2_iPK8NfaStateS2_iPi_param_1,
	.param .u64 .ptr .align 1 _Z18regex_count_kernelPKcPKiS2_iPK8NfaStateS2_iPi_param_2,
	.param .u32 _Z18regex_count_kernelPKcPKiS2_iPK8NfaStateS2_iPi_param_3,
	.param .u64 .ptr .align 1 _Z18regex_count_kernelPKcPKiS2_iPK8NfaStateS2_iPi_param_4,
	.param .u64 .ptr .align 1 _Z18regex_count_kernelPKcPKiS2_iPK8NfaStateS2_iPi_param_5,
	.param .u32 _Z18regex_count_kernelPKcPKiS2_iPK8NfaStateS2_iPi_param_6,
	.param .u64 .ptr .align 1 _Z18regex_count_kernelPKcPKiS2_iPK8NfaStateS2_iPi_param_7
)
{
	.local .align 16 .b8 	__local_depot0[1152];
	.reg .b64 	%SP;
	.reg .b64 	%SPL;
	.reg .pred 	%p<49>;
	.reg .b32 	%r<120>;
	.reg .b64 	%rd<72>;

	mov.u64 	%SPL, __local_depot0;
	ld.param.u32 	%r60, [_Z18regex_count_kernelPKcPKiS2_iPK8NfaStateS2_iPi_param_3];
	ld.param.u64 	%rd20, [_Z18regex_count_kernelPKcPKiS2_iPK8NfaStateS2_iPi_param_4];
	ld.param.u32 	%r59, [_Z18regex_count_kernelPKcPKiS2_iPK8NfaStateS2_iPi_param_6];
	cvta.to.global.u64 	%rd1, %rd20;
	add.u64 	%rd2, %SPL, 0;
	add.u64 	%rd3, %SPL, 0;
	add.u64 	%rd4, %SPL, 128;
	add.u64 	%rd5, %SPL, 640;
	mov.u32 	%r61, %ctaid.x;
	mov.u32 	%r62, %ntid.x;
	mov.u32 	%r63, %tid.x;
	mad.lo.s32 	%r1, %r61, %r62, %r63;
	setp.ge.s32 	%p1, %r1, %r60;
	@%p1 bra 	$L__BB0_53;
	ld.param.u64 	%rd68, [_Z18regex_count_kernelPKcPKiS2_iPK8NfaStateS2_iPi_param_2];
	ld.param.u64 	%rd67, [_Z18regex_count_kernelPKcPKiS2_iPK8NfaStateS2_iPi_param_1];
	cvta.to.global.u64 	%rd25, %rd67;
	cvta.to.global.u64 	%rd26, %rd68;
	mul.wide.s32 	%rd27, %r1, 4;
	add.s64 	%rd28, %rd25, %rd27;
	ld.global.u32 	%r2, [%rd28];
	add.s64 	%rd29, %rd26, %rd27;
	ld.global.u32 	%r3, [%rd29];
	setp.lt.s32 	%p2, %r59, 1;
	@%p2 bra 	$L__BB0_53;
	mov.b32 	%r93, 0;
	cvt.s64.s32 	%rd41, %r2;
$L__BB0_3:
	ld.param.u64 	%rd69, [_Z18regex_count_kernelPKcPKiS2_iPK8NfaStateS2_iPi_param_5];
	setp.lt.s32 	%p3, %r3, 1;
	cvta.to.global.u64 	%rd30, %rd69;
	mul.wide.u32 	%rd31, %r93, 4;
	add.s64 	%rd32, %rd30, %rd31;
	ld.global.u32 	%r5, [%rd32];
	@%p3 bra 	$L__BB0_52;
	setp.eq.s32 	%p4, %r5, -1;
	@%p4 bra 	$L__BB0_9;
	mov.b32 	%r96, 0;
	mov.u32 	%r95, %r3;
$L__BB0_6:
	st.local.u32 	[%rd3], %r5;
	mov.b32 	%r103, 0;
	mov.b32 	%r102, 1;
$L__BB0_7:
	mov.u32 	%r10, %r102;
	add.s32 	%r102, %r10, -1;
	mul.wide.u32 	%rd33, %r102, 4;
	add.s64 	%rd6, %rd3, %rd33;
	ld.local.u32 	%r13, [%rd6];
	setp.lt.s32 	%p5, %r103, 1;
	@%p5 bra 	$L__BB0_13;
	neg.s32 	%r99, %r103;
	mov.u64 	%rd71, %rd4;
	bra.uni 	$L__BB0_12;
$L__BB0_9:
	mov.b32 	%r94, 0;
$L__BB0_10:
	add.s32 	%r94, %r94, 1;
	setp.eq.s32 	%p47, %r94, %r3;
	@%p47 bra 	$L__BB0_52;
	bra.uni 	$L__BB0_10;
$L__BB0_11:
	add.s32 	%r99, %r99, 1;
	setp.eq.s32 	%p7, %r99, 0;
	add.s64 	%rd71, %rd71, 4;
	@%p7 bra 	$L__BB0_13;
$L__BB0_12:
	ld.local.u32 	%r68, [%rd71];
	setp.eq.s32 	%p6, %r68, %r13;
	@%p6 bra 	$L__BB0_18;
	bra.uni 	$L__BB0_11;
$L__BB0_13:
	add.s32 	%r17, %r103, 1;
	mul.wide.s32 	%rd34, %r103, 4;
	add.s64 	%rd35, %rd4, %rd34;
	st.local.u32 	[%rd35], %r13;
	mul.wide.s32 	%rd36, %r13, 12;
	add.s64 	%rd9, %rd1, %rd36;
	ld.global.u32 	%r69, [%rd9];
	setp.ne.s32 	%p8, %r69, 257;
	mov.u32 	%r103, %r17;
	@%p8 bra 	$L__BB0_18;
	ld.global.u32 	%r18, [%rd9+4];
	setp.eq.s32 	%p9, %r18, -1;
	setp.gt.u32 	%p10, %r10, 32;
	or.pred  	%p11, %p10, %p9;
	@%p11 bra 	$L__BB0_16;
	st.local.u32 	[%rd6], %r18;
	mov.u32 	%r102, %r10;
$L__BB0_16:
	ld.global.u32 	%r20, [%rd9+8];
	setp.eq.s32 	%p12, %r20, -1;
	setp.gt.s32 	%p13, %r102, 31;
	or.pred  	%p14, %p13, %p12;
	mov.u32 	%r103, %r17;
	@%p14 bra 	$L__BB0_18;
	add.s32 	%r21, %r102, 1;
	mul.wide.s32 	%rd37, %r102, 4;
	add.s64 	%rd38, %rd3, %rd37;
	st.local.u32 	[%rd38], %r20;
	mov.u32 	%r103, %r17;
	mov.u32 	%r102, %r21;
$L__BB0_18:
	setp.gt.s32 	%p15, %r102, 0;
	@%p15 bra 	$L__BB0_7;
	setp.le.s32 	%p16, %r3, %r96;
	@%p16 bra 	$L__BB0_28;
	mov.b32 	%r104, 0;
	cvt.u64.u32 	%rd40, %r96;
	add.s64 	%rd42, %rd40, %rd41;
$L__BB0_21:
	setp.lt.s32 	%p17, %r103, 1;
	mov.b32 	%r113, 0;
	@%p17 bra 	$L__BB0_30;
	ld.param.u64 	%rd66, [_Z18regex_count_kernelPKcPKiS2_iPK8NfaStateS2_iPi_param_0];
	cvt.u64.u32 	%rd39, %r104;
	add.s64 	%rd43, %rd42, %rd39;
	cvta.to.global.u64 	%rd44, %rd66;
	add.s64 	%rd45, %rd44, %rd43;
	ld.global.s8 	%r27, [%rd45];
	mov.b32 	%r107, 0;
	mov.u32 	%r113, %r107;
$L__BB0_23:
	mul.wide.u32 	%rd46, %r107, 4;
	add.s64 	%rd47, %rd4, %rd46;
	ld.local.u32 	%r73, [%rd47];
	mul.wide.s32 	%rd48, %r73, 12;
	add.s64 	%rd10, %rd1, %rd48;
	ld.global.u32 	%r74, [%rd10];
	setp.ne.s32 	%p18, %r74, %r27;
	setp.ne.s32 	%p19, %r74, 46;
	and.pred  	%p20, %p18, %p19;
	@%p20 bra 	$L__BB0_47;
	ld.global.u32 	%r33, [%rd10+4];
	setp.eq.s32 	%p21, %r33, -1;
	setp.gt.s32 	%p22, %r113, 127;
	or.pred  	%p23, %p21, %p22;
	@%p23 bra 	$L__BB0_47;
	st.local.u32 	[%rd2], %r33;
	mov.b32 	%r114, 1;
$L__BB0_26:
	mov.u32 	%r34, %r114;
	add.s32 	%r114, %r34, -1;
	mul.wide.u32 	%rd49, %r114, 4;
	add.s64 	%rd11, %rd2, %rd49;
	ld.local.u32 	%r37, [%rd11];
	setp.lt.s32 	%p24, %r113, 1;
	@%p24 bra 	$L__BB0_41;
	mov.b32 	%r111, 0;
	bra.uni 	$L__BB0_40;
$L__BB0_28:
	setp.lt.s32 	%p43, %r103, 1;
	@%p43 bra 	$L__BB0_51;
	mov.b32 	%r119, 0;
	bra.uni 	$L__BB0_49;
$L__BB0_30:
	mov.u32 	%r103, %r113;
	setp.lt.s32 	%p36, %r103, 1;
	@%p36 bra 	$L__BB0_38;
	and.b32  	%r29, %r103, 3;
	setp.lt.u32 	%p37, %r103, 4;
	mov.b32 	%r118, 0;
	@%p37 bra 	$L__BB0_34;
	and.b32  	%r118, %r103, 2147483644;
	mov.b32 	%r117, 0;
$L__BB0_33:
	mul.wide.u32 	%rd57, %r117, 4;
	add.s64 	%rd58, %rd5, %rd57;
	ld.local.v4.u32 	{%r81, %r82, %r83, %r84}, [%rd58];
	add.s64 	%rd59, %rd4, %rd57;
	st.local.v4.u32 	[%rd59], {%r81, %r82, %r83, %r84};
	add.s32 	%r117, %r117, 4;
	setp.ne.s32 	%p38, %r117, %r118;
	@%p38 bra 	$L__BB0_33;
$L__BB0_34:
	setp.eq.s32 	%p39, %r29, 0;
	@%p39 bra 	$L__BB0_38;
	mul.wide.u32 	%rd60, %r118, 4;
	add.s64 	%rd13, %rd5, %rd60;
	ld.local.u32 	%r85, [%rd13];
	add.s64 	%rd14, %rd4, %rd60;
	st.local.u32 	[%rd14], %r85;
	setp.eq.s32 	%p40, %r29, 1;
	@%p40 bra 	$L__BB0_38;
	ld.local.u32 	%r86, [%rd13+4];
	st.local.u32 	[%rd14+4], %r86;
	setp.eq.s32 	%p41, %r29, 2;
	@%p41 bra 	$L__BB0_38;
	ld.local.u32 	%r87, [%rd13+8];
	st.local.u32 	[%rd14+8], %r87;
$L__BB0_38:
	add.s32 	%r104, %r104, 1;
	setp.eq.s32 	%p42, %r104, %r95;
	@%p42 bra 	$L__BB0_28;
	bra.uni 	$L__BB0_21;
$L__BB0_39:
	add.s32 	%r111, %r111, 1;
	setp.eq.s32 	%p26, %r111, %r113;
	@%p26 bra 	$L__BB0_41;
$L__BB0_40:
	mul.wide.u32 	%rd50, %r111, 4;
	add.s64 	%rd51, %rd5, %rd50;
	ld.local.u32 	%r77, [%rd51];
	setp.eq.s32 	%p25, %r77, %r37;
	@%p25 bra 	$L__BB0_46;
	bra.uni 	$L__BB0_39;
$L__BB0_41:
	add.s32 	%r40, %r113, 1;
	mul.wide.s32 	%rd52, %r113, 4;
	add.s64 	%rd53, %rd5, %rd52;
	st.local.u32 	[%rd53], %r37;
	mul.wide.s32 	%rd54, %r37, 12;
	add.s64 	%rd12, %rd1, %rd54;
	ld.global.u32 	%r78, [%rd12];
	setp.ne.s32 	%p27, %r78, 257;
	mov.u32 	%r113, %r40;
	@%p27 bra 	$L__BB0_46;
	ld.global.u32 	%r41, [%rd12+4];
	setp.eq.s32 	%p28, %r41, -1;
	setp.gt.u32 	%p29, %r34, 32;
	or.pred  	%p30, %p29, %p28;
	@%p30 bra 	$L__BB0_44;
	st.local.u32 	[%rd11], %r41;
	mov.u32 	%r114, %r34;
$L__BB0_44:
	ld.global.u32 	%r43, [%rd12+8];
	setp.eq.s32 	%p31, %r43, -1;
	setp.gt.s32 	%p32, %r114, 31;
	or.pred  	%p33, %p32, %p31;
	mov.u32 	%r113, %r40;
	@%p33 bra 	$L__BB0_46;
	add.s32 	%r44, %r114, 1;
	mul.wide.s32 	%rd55, %r114, 4;
	add.s64 	%rd56, %rd2, %rd55;
	st.local.u32 	[%rd56], %r43;
	mov.u32 	%r113, %r40;
	mov.u32 	%r114, %r44;
$L__BB0_46:
	setp.gt.s32 	%p34, %r114, 0;
	@%p34 bra 	$L__BB0_26;
$L__BB0_47:
	add.s32 	%r107, %r107, 1;
	setp.eq.s32 	%p35, %r107, %r103;
	@%p35 bra 	$L__BB0_30;
	bra.uni 	$L__BB0_23;
$L__BB0_48:
	add.s32 	%r119, %r119, 1;
	setp.eq.s32 	%p45, %r119, %r103;
	@%p45 bra 	$L__BB0_51;
$L__BB0_49:
	mul.wide.u32 	%rd61, %r119, 4;
	add.s64 	%rd62, %rd4, %rd61;
	ld.local.u32 	%r89, [%rd62];
	mul.wide.s32 	%rd63, %r89, 12;
	add.s64 	%rd64, %rd1, %rd63;
	ld.global.u32 	%r90, [%rd64];
	setp.ne.s32 	%p44, %r90, 256;
	@%p44 bra 	$L__BB0_48;
	ld.param.u64 	%rd70, [_Z18regex_count_kernelPKcPKiS2_iPK8NfaStateS2_iPi_param_7];
	cvta.to.global.u64 	%rd65, %rd70;
	atom.global.add.u32 	%r91, [%rd65], 1;
	bra.uni 	$L__BB0_52;
$L__BB0_51:
	add.s32 	%r96, %r96, 1;
	add.s32 	%r95, %r95, -1;
	setp.ne.s32 	%p46, %r96, %r3;
	@%p46 bra 	$L__BB0_6;
$L__BB0_52:
	add.s32 	%r93, %r93, 1;
	setp.ne.s32 	%p48, %r93, %r59;
	@%p48 bra 	$L__BB0_3;
$L__BB0_53:
	ret;

}
	// .globl	_Z18regex_store_kernelPKcPKiS2_iPK8NfaStateS2_iP5MatchPi
.visible .entry _Z18regex_store_kernelPKcPKiS2_iPK8NfaStateS2_iP5MatchPi(
	.param .u64 .ptr .align 1 _Z18regex_store_kernelPKcPKiS2_iPK8NfaStateS2_iP5MatchPi_param_0,
	.param .u64 .ptr .align 1 _Z18regex_store_kernelPKcPKiS2_iPK8NfaStateS2_iP5MatchPi_param_1,
	.param .u64 .ptr .align 1 _Z18regex_store_kernelPKcPKiS2_iPK8NfaStateS2_iP5MatchPi_param_2,
	.param .u32 _Z18regex_store_kernelPKcPKiS2_iPK8NfaStateS2_iP5MatchPi_param_3,
	.param .u64 .ptr .align 1 _Z18regex_store_kernelPKcPKiS2_iPK8NfaStateS2_iP5MatchPi_param_4,
	.param .u64 .ptr .align 1 _Z18regex_store_kernelPKcPKiS2_iPK8NfaStateS2_iP5MatchPi_param_5,
	.param .u32 _Z18regex_store_kernelPKcPKiS2_iPK8NfaStateS2_iP5MatchPi_param_6,
	.param .u64 .ptr .align 1 _Z18regex_store_kernelPKcPKiS2_iPK8NfaStateS2_iP5MatchPi_param_7,
	.param .u64 .ptr .align 1 _Z18regex_store_kernelPKcPKiS2_iPK8NfaStateS2_iP5MatchPi_param_8
)
{
	.local .align 16 .b8 	__local_depot1[1152];
	.reg .b64 	%SP;
	.reg .b64 	%SPL;
	.reg .pred 	%p<49>;
	.reg .b32 	%r<120>;
	.reg .b64 	%rd<72>;

	mov.u64 	%SPL, __local_depot1;
	ld.param.u64 	%rd18, [_Z18regex_store_kernelPKcPKiS2_iPK8NfaStateS2_iP5MatchPi_param_0];
	ld.param.u64 	%rd19, [_Z18regex_store_kernelPKcPKiS2_iPK8NfaStateS2_iP5MatchPi_param_1];
	ld.param.u64 	%rd20, [_Z18regex_store_kernelPKcPKiS2_iPK8NfaStateS2_iP5MatchPi_param_2];
	ld.param.u32 	%r60, [_Z18regex_store_kernelPKcPKiS2_iPK8NfaStateS2_iP5MatchPi_param_3];
	ld.param.u64 	%rd24, [_Z18regex_store_kernelPKcPKiS2_iPK8NfaStateS2_iP5MatchPi_param_4];
	ld.param.u32 	%r59, [_Z18regex_store_kernelPKcPKiS2_iPK8NfaStateS2_iP5MatchPi_param_6];
	ld.param.u64 	%rd22, [_Z18regex_store_kernelPKcPKiS2_iPK8NfaStateS2_iP5MatchPi_param_7];
	ld.param.u64 	%rd23, [_Z18regex_store_kernelPKcPKiS2_iPK8NfaStateS2_iP5MatchPi_param_8];
	cvta.to.global.u64 	%rd1, %rd24;
	add.u64 	%rd2, %SPL, 0;
	add.u64 	%rd3, %SPL, 0;
	add.u64 	%rd4, %SPL, 128;
	add.u64 	%rd5, %SPL, 640;
	mov.u32 	%r61, %ctaid.x;
	mov.u32 	%r62, %ntid.x;
	mov.u32 	%r63, %tid.x;
	mad.lo.s32 	%r1, %r61, %r62, %r63;
	setp.ge.s32 	%p1, %r1, %r60;
	@%p1 bra 	$L__BB1_53;
	cvta.to.global.u64 	%rd29, %rd19;
	cvta.to.global.u64 	%rd30, %rd20;
	mul.wide.s32 	%rd31, %r1, 4;
	add.s64 	%rd32, %rd29, %rd31;
	ld.global.u32 	%r2, [%rd32];
	add.s64 	%rd33, %rd30, %rd31;
	ld.global.u32 	%r3, [%rd33];
	setp.lt.s32 	%p2, %r59, 1;
	@%p2 bra 	$L__BB1_53;
	cvta.to.global.u64 	%rd6, %rd23;
	cvta.to.global.u64 	%rd7, %rd22;
	cvta.to.global.u64 	%rd8, %rd18;
	mov.b32 	%r93, 0;
$L__BB1_3:
	ld.param.u64 	%rd70, [_Z18regex_store_kernelPKcPKiS2_iPK8NfaStateS2_iP5MatchPi_param_5];
	setp.lt.s32 	%p3, %r3, 1;
	cvta.to.global.u64 	%rd34, %rd70;
	mul.wide.u32 	%rd35, %r93, 4;
	add.s64 	%rd36, %rd34, %rd35;
	ld.global.u32 	%r5, [%rd36];
	@%p3 bra 	$L__BB1_52;
	setp.eq.s32 	%p4, %r5, -1;
	@%p4 bra 	$L__BB1_9;
	mov.b32 	%r96, 0;
	mov.u32 	%r95, %r3;
$L__BB1_6:
	st.local.u32 	[%rd3], %r5;
	mov.b32 	%r103, 0;
	mov.b32 	%r102, 1;
$L__BB1_7:
	mov.u32 	%r10, %r102;
	add.s32 	%r102, %r10, -1;
	mul.wide.u32 	%rd37, %r102, 4;
	add.s64 	%rd9, %rd3, %rd37;
	ld.local.u32 	%r13, [%rd9];
	setp.lt.s32 	%p5, %r103, 1;
	@%p5 bra 	$L__BB1_13;
	neg.s32 	%r99, %r103;
	mov.u64 	%rd71, %rd4;
	bra.uni 	$L__BB1_12;
$L__BB1_9:
	mov.b32 	%r94, 0;
$L__BB1_10:
	add.s32 	%r94, %r94, 1;
	setp.eq.s32 	%p47, %r94, %r3;
	@%p47 bra 	$L__BB1_52;
	bra.uni 	$L__BB1_10;
$L__BB1_11:
	add.s32 	%r99, %r99, 1;
	setp.eq.s32 	%p7, %r99, 0;
	add.s64 	%rd71, %rd71, 4;
	@%p7 bra 	$L__BB1_13;
$L__BB1_12:
	ld.local.u32 	%r68, [%rd71];
	setp.eq.s32 	%p6, %r68, %r13;
	@%p6 bra 	$L__BB1_18;
	bra.uni 	$L__BB1_11;
$L__BB1_13:
	add.s32 	%r17, %r103, 1;
	mul.wide.s32 	%rd38, %r103, 4;
	add.s64 	%rd39, %rd4, %rd38;
	st.local.u32 	[%rd39], %r13;
	mul.wide.s32 	%rd40, %r13, 12;
	add.s64 	%rd12, %rd1, %rd40;
	ld.global.u32 	%r69, [%rd12];
	setp.ne.s32 	%p8, %r69, 257;
	mov.u32 	%r103, %r17;
	@%p8 bra 	$L__BB1_18;
	ld.global.u32 	%r18, [%rd12+4];
	setp.eq.s32 	%p9, %r18, -1;
	setp.gt.u32 	%p10, %r10, 32;
	or.pred  	%p11, %p10, %p9;
	@%p11 bra 	$L__BB1_16;
	st.local.u32 	[%rd9], %r18;
	mov.u32 	%r102, %r10;
$L__BB1_16:
	ld.global.u32 	%r20, [%rd12+8];
	setp.eq.s32 	%p12, %r20, -1;
	setp.gt.s32 	%p13, %r102, 31;
	or.pred  	%p14, %p13, %p12;
	mov.u32 	%r103, %r17;
	@%p14 bra 	$L__BB1_18;
	add.s32 	%r21, %r102, 1;
	mul.wide.s32 	%rd41, %r102, 4;
	add.s64 	%rd42, %rd3, %rd41;
	st.local.u32 	[%rd42], %r20;
	mov.u32 	%r103, %r17;
	mov.u32 	%r102, %r21;
$L__BB1_18:
	setp.gt.s32 	%p15, %r102, 0;
	@%p15 bra 	$L__BB1_7;
	setp.le.s32 	%p16, %r3, %r96;
	@%p16 bra 	$L__BB1_28;
	mov.b32 	%r104, 0;
$L__BB1_21:
	setp.lt.s32 	%p17, %r103, 1;
	mov.b32 	%r113, 0;
	@%p17 bra 	$L__BB1_30;
	cvt.u64.u32 	%rd43, %r104;
	cvt.u64.u32 	%rd44, %r96;
	cvt.s64.s32 	%rd45, %r2;
	add.s64 	%rd46, %rd44, %rd45;
	add.s64 	%rd47, %rd46, %rd43;
	add.s64 	%rd48, %rd8, %rd47;
	ld.global.s8 	%r27, [%rd48];
	mov.b32 	%r107, 0;
	mov.u32 	%r113, %r107;
$L__BB1_23:
	mul.wide.u32 	%rd49, %r107, 4;
	add.s64 	%rd50, %rd4, %rd49;
	ld.local.u32 	%r73, [%rd50];
	mul.wide.s32 	%rd51, %r73, 12;
	add.s64 	%rd13, %rd1, %rd51;
	ld.global.u32 	%r74, [%rd13];
	setp.ne.s32 	%p18, %r74, %r27;
	setp.ne.s32 	%p19, %r74, 46;
	and.pred  	%p20, %p18, %p19;
	@%p20 bra 	$L__BB1_47;
	ld.global.u32 	%r33, [%rd13+4];
	setp.eq.s32 	%p21, %r33, -1;
	setp.gt.s32 	%p22, %r113, 127;
	or.pred  	%p23, %p21, %p22;
	@%p23 bra 	$L__BB1_47;
	st.local.u32 	[%rd2], %r33;
	mov.b32 	%r114, 1;
$L__BB1_26:
	mov.u32 	%r34, %r114;
	add.s32 	%r114, %r34, -1;
	mul.wide.u32 	%rd52, %r114, 4;
	add.s64 	%rd14, %rd2, %rd52;
	ld.local.u32 	%r37, [%rd14];
	setp.lt.s32 	%p24, %r113, 1;
	@%p24 bra 	$L__BB1_41;
	mov.b32 	%r111, 0;
	bra.uni 	$L__BB1_40;
$L__BB1_28:
	setp.lt.s32 	%p43, %r103, 1;
	@%p43 bra 	$L__BB1_51;
	mov.b32 	%r119, 0;
	bra.uni 	$L__BB1_49;
$L__BB1_30:
	mov.u32 	%r103, %r113;
	setp.lt.s32 	%p36, %r103, 1;
	@%p36 bra 	$L__BB1_38;
	and.b32  	%r29, %r103, 3;
	setp.lt.u32 	%p37, %r103, 4;
	mov.b32 	%r118, 0;
	@%p37 bra 	$L__BB1_34;
	and.b32  	%r118, %r103, 2147483644;
	mov.b32 	%r117, 0;
$L__BB1_33:
	mul.wide.u32 	%rd60, %r117, 4;
	add.s64 	%rd61, %rd5, %rd60;
	ld.local.v4.u32 	{%r81, %r82, %r83, %r84}, [%rd61];
	add.s64 	%rd62, %rd4, %rd60;
	st.local.v4.u32 	[%rd62], {%r81, %r82, %r83, %r84};
	add.s32 	%r117, %r117, 4;
	setp.ne.s32 	%p38, %r117, %r118;
	@%p38 bra 	$L__BB1_33;
$L__BB1_34:
	setp.eq.s32 	%p39, %r29, 0;
	@%p39 bra 	$L__BB1_38;
	mul.wide.u32 	%rd63, %r118, 4;
	add.s64 	%rd16, %rd5, %rd63;
	ld.local.u32 	%r85, [%rd16];
	add.s64 	%rd17, %rd4, %rd63;
	st.local.u32 	[%rd17], %r85;
	setp.eq.s32 	%p40, %r29, 1;
	@%p40 bra 	$L__BB1_38;
	ld.local.u32 	%r86, [%rd16+4];
	st.local.u32 	[%rd17+4], %r86;
	setp.eq.s32 	%p41, %r29, 2;
	@%p41 bra 	$L__BB1_38;
	ld.local.u32 	%r87, [%rd16+8];
	st.local.u32 	[%rd17+8], %r87;
$L__BB1_38:
	add.s32 	%r104, %r104, 1;
	setp.eq.s32 	%p42, %r104, %r95;
	@%p42 bra 	$L__BB1_28;
	bra.uni 	$L__BB1_21;
$L__BB1_39:
	add.s32 	%r111, %r111, 1;
	setp.eq.s32 	%p26, %r111, %r113;
	@%p26 bra 	$L__BB1_41;
$L__BB1_40:
	mul.wide.u32 	%rd53, %r111, 4;
	add.s64 	%rd54, %rd5, %rd53;
	ld.local.u32 	%r77, [%rd54];
	setp.eq.s32 	%p25, %r77, %r37;
	@%p25 bra 	$L__BB1_46;
	bra.uni 	$L__BB1_39;
$L__BB1_41:
	add.s32 	%r40, %r113, 1;
	mul.wide.s32 	%rd55, %r113, 4;
	add.s64 	%rd56, %rd5, %rd55;
	st.local.u32 	[%rd56], %r37;
	mul.wide.s32 	%rd57, %r37, 12;
	add.s64 	%rd15, %rd1, %rd57;
	ld.global.u32 	%r78, [%rd15];
	setp.ne.s32 	%p27, %r78, 257;
	mov.u32 	%r113, %r40;
	@%p27 bra 	$L__BB1_46;
	ld.global.u32 	%r41, [%rd15+4];
	setp.eq.s32 	%p28, %r41, -1;
	setp.gt.u32 	%p29, %r34, 32;
	or.pred  	%p30, %p29, %p28;
	@%p30 bra 	$L__BB1_44;
	st.local.u32 	[%rd14], %r41;
	mov.u32 	%r114, %r34;
$L__BB1_44:
	ld.global.u32 	%r43, [%rd15+8];
	setp.eq.s32 	%p31, %r43, -1;
	setp.gt.s32 	%p32, %r114, 31;
	or.pred  	%p33, %p32, %p31;
	mov.u32 	%r113, %r40;
	@%p33 bra 	$L__BB1_46;
	add.s32 	%r44, %r114, 1;
	mul.wide.s32 	%rd58, %r114, 4;
	add.s64 	%rd59, %rd2, %rd58;
	st.local.u32 	[%rd59], %r43;
	mov.u32 	%r113, %r40;
	mov.u32 	%r114, %r44;
$L__BB1_46:
	setp.gt.s32 	%p34, %r114, 0;
	@%p34 bra 	$L__BB1_26;
$L__BB1_47:
	add.s32 	%r107, %r107, 1;
	setp.eq.s32 	%p35, %r107, %r103;
	@%p35 bra 	$L__BB1_30;
	bra.uni 	$L__BB1_23;
$L__BB1_48:
	add.s32 	%r119, %r119, 1;
	setp.eq.s32 	%p45, %r119, %r103;
	@%p45 bra 	$L__BB1_51;
$L__BB1_49:
	mul.wide.u32 	%rd64, %r119, 4;
	add.s64 	%rd65, %rd4, %rd64;
	ld.local.u32 	%r89, [%rd65];
	mul.wide.s32 	%rd66, %r89, 12;
	add.s64 	%rd67, %rd1, %rd66;
	ld.global.u32 	%r90, [%rd67];
	setp.ne.s32 	%p44, %r90, 256;
	@%p44 bra 	$L__BB1_48;
	atom.global.add.u32 	%r91, [%rd6], 1;
	mul.wide.s32 	%rd68, %r91, 8;
	add.s64 	%rd69, %rd7, %rd68;
	st.global.u32 	[%rd69], %r1;
	st.global.u32 	[%rd69+4], %r93;
	bra.uni 	$L__BB1_52;
$L__BB1_51:
	add.s32 	%r96, %r96, 1;
	add.s32 	%r95, %r95, -1;
	setp.ne.s32 	%p46, %r96, %r3;
	@%p46 bra 	$L__BB1_6;
$L__BB1_52:
	add.s32 	%r93, %r93, 1;
	setp.ne.s32 	%p48, %r93, %r59;
	@%p48 bra 	$L__BB1_3;
$L__BB1_53:
	ret;

}


// ===== COMPILED SASS (sm_100) =====

	.target	sm_100

	.elftype	@"ET_EXEC"


//--------------------- .note.nv.tkinfo           --------------------------
	.section	.note.nv.tkinfo,"",@"SHT_NOTE"
	.sectionflags	@"SHF_NOTE_NV_TKINFO"
	.tkinfo
        /*0018*/ 	.word	0x00000002
        /*0030*/ 	.string	""
        /*0030*/ 	.string	"ptxas"
        /*0030*/ 	.string	"Cuda compilation tools, release 13.0, V13.0.88"
        /*0030*/ 	.string	"Build cuda_13.0.r13.0/compiler.36424714_0"
        /*0030*/ 	.string	"-arch sm_100 -m 64 "



//--------------------- .note.nv.cuinfo           --------------------------
	.section	.note.nv.cuinfo,"",@"SHT_NOTE"
	.sectionflags	@"SHF_NOTE_NV_CUINFO"
        /*0018*/ 	.short	0x0002
        /*001a*/ 	.short	0x0064
        /*001c*/ 	.short	0x0082
	.zero		2


//--------------------- .nv.info                  --------------------------
	.section	.nv.info,"",@"SHT_CUDA_INFO"
	.align	4


	//----- nvinfo : EIATTR_REGCOUNT
	.align		4
        /*0000*/ 	.byte	0x04, 0x2f
        /*0002*/ 	.short	(.L_1 - .L_0)
	.align		4
.L_0:
        /*0004*/ 	.word	index@(_Z18regex_count_kernelPKcPKiS2_iPK8NfaStateS2_iPi)
        /*0008*/ 	.word	0x0000001b


	//----- nvinfo : EIATTR_FRAME_SIZE
	.align		4
.L_1:
        /*000c*/ 	.byte	0x04, 0x11
        /*000e*/ 	.short	(.L_3 - .L_2)
	.align		4
.L_2:
        /*0010*/ 	.word	index@(_Z18regex_count_kernelPKcPKiS2_iPK8NfaStateS2_iPi)
        /*0014*/ 	.word	0x00000480


	//----- nvinfo : EIATTR_REGCOUNT
	.align		4
.L_3:
        /*0018*/ 	.byte	0x04, 0x2f
        /*001a*/ 	.short	(.L_5 - .L_4)
	.align		4
.L_4:
        /*001c*/ 	.word	index@(_Z18regex_store_kernelPKcPKiS2_iPK8NfaStateS2_iP5MatchPi)
        /*0020*/ 	.word	0x0000001a


	//----- nvinfo : EIATTR_FRAME_SIZE
	.align		4
.L_5:
        /*0024*/ 	.byte	0x04, 0x11
        /*0026*/ 	.short	(.L_7 - .L_6)
	.align		4
.L_6:
        /*0028*/ 	.word	index@(_Z18regex_store_kernelPKcPKiS2_iPK8NfaStateS2_iP5MatchPi)
        /*002c*/ 	.word	0x00000480


	//----- nvinfo : EIATTR_MIN_STACK_SIZE
	.align		4
.L_7:
        /*0030*/ 	.byte	0x04, 0x12
        /*0032*/ 	.short	(.L_9 - .L_8)
	.align		4
.L_8:
        /*0034*/ 	.word	index@(_Z18regex_store_kernelPKcPKiS2_iPK8NfaStateS2_iP5MatchPi)
        /*0038*/ 	.word	0x00000480


	//----- nvinfo : EIATTR_MIN_STACK_SIZE
	.align		4
.L_9:
        /*003c*/ 	.byte	0x04, 0x12
        /*003e*/ 	.short	(.L_11 - .L_10)
	.align		4
.L_10:
        /*0040*/ 	.word	index@(_Z18regex_count_kernelPKcPKiS2_iPK8NfaStateS2_iPi)
        /*0044*/ 	.word	0x00000480
.L_11:


//--------------------- .nv.compat                --------------------------
	.section	.nv.compat,"",@"SHT_CUDA_COMPAT_INFO"
	.align	4
        /*0000*/ 	.byte	0x02, 0x09, 0x00, 0x00, 0x02, 0x02, 0x01, 0x00, 0x02, 0x05, 0x05, 0x00, 0x03, 0x07, 0x01, 0x01
        /*0010*/ 	.byte	0x02, 0x03, 0x00, 0x00, 0x02, 0x06, 0x01, 0x00, 0x04, 0x0b, 0x08, 0x00, 0x09, 0x00, 0x00, 0x00
        /*0020*/ 	.byte	0x00, 0x00, 0x00, 0x00


//--------------------- .nv.info._Z18regex_store_kernelPKcPKiS2_iPK8NfaStateS2_iP5MatchPi --------------------------
	.section	.nv.info._Z18regex_store_kernelPKcPKiS2_iPK8NfaStateS2_iP5MatchPi,"",@"SHT_CUDA_INFO"
	.sectionflags	@""
	.align	4


	//----- nvinfo : EIATTR_CUDA_API_VERSION
	.align		4
        /*0000*/ 	.byte	0x04, 0x37
        /*0002*/ 	.short	(.L_13 - .L_12)
.L_12:
        /*0004*/ 	.word	0x00000082


	//----- nvinfo : EIATTR_KPARAM_INFO
	.align		4
.L_13:
        /*0008*/ 	.byte	0x04, 0x17
        /*000a*/ 	.short	(.L_15 - .L_14)
.L_14:
        /*000c*/ 	.word	0x00000000
        /*0010*/ 	.short	0x0008
        /*0012*/ 	.short	0x0040
        /*0014*/ 	.byte	0x00, 0xf5, 0x21, 0x00


	//----- nvinfo : EIATTR_KPARAM_INFO
	.align		4
.L_15:
        /*0018*/ 	.byte	0x04, 0x17
        /*001a*/ 	.short	(.L_17 - .L_16)
.L_16:
        /*001c*/ 	.word	0x00000000
        /*0020*/ 	.short	0x0007
        /*0022*/ 	.short	0x0038
        /*0024*/ 	.byte	0x00, 0xf5, 0x21, 0x00


	//----- nvinfo : EIATTR_KPARAM_INFO
	.align		4
.L_17:
        /*0028*/ 	.byte	0x04, 0x17
        /*002a*/ 	.short	(.L_19 - .L_18)
.L_18:
        /*002c*/ 	.word	0x00000000
        /*0030*/ 	.short	0x0006
        /*0032*/ 	.short	0x0030
        /*0034*/ 	.byte	0x00, 0xf0, 0x11, 0x00


	//----- nvinfo : EIATTR_KPARAM_INFO
	.align		4
.L_19:
        /*0038*/ 	.byte	0x04, 0x17
        /*003a*/ 	.short	(.L_21 - .L_20)
.L_20:
        /*003c*/ 	.word	0x00000000
        /*0040*/ 	.short	0x0005
        /*0042*/ 	.short	0x0028
        /*0044*/ 	.byte	0x00, 0xf5, 0x21, 0x00


	//----- nvinfo : EIATTR_KPARAM_INFO
	.align		4
.L_21:
        /*0048*/ 	.byte	0x04, 0x17
        /*004a*/ 	.short	(.L_23 - .L_22)
.L_22:
        /*004c*/ 	.word	0x00000000
        /*0050*/ 	.short	0x0004
        /*0052*/ 	.short	0x0020
        /*0054*/ 	.byte	0x00, 0xf5, 0x21, 0x00


	//----- nvinfo : EIATTR_KPARAM_INFO
	.align		4
.L_23:
        /*0058*/ 	.byte	0x04, 0x17
        /*005a*/ 	.short	(.L_25 - .L_24)
.L_24:
        /*005c*/ 	.word	0x00000000
        /*0060*/ 	.short	0x0003
        /*0062*/ 	.short	0x0018
        /*0064*/ 	.byte	0x00, 0xf0, 0x11, 0x00


	//----- nvinfo : EIATTR_KPARAM_INFO
	.align		4
.L_25:
        /*0068*/ 	.byte	0x04, 0x17
        /*006a*/ 	.short	(.L_27 - .L_26)
.L_26:
        /*006c*/ 	.word	0x00000000
        /*0070*/ 	.short	0x0002
        /*0072*/ 	.short	0x0010
        /*0074*/ 	.byte	0x00, 0xf5, 0x21, 0x00


	//----- nvinfo : EIATTR_KPARAM_INFO
	.align		4
.L_27:
        /*0078*/ 	.byte	0x04, 0x17
        /*007a*/ 	.short	(.L_29 - .L_28)
.L_28:
        /*007c*/ 	.word	0x00000000
        /*0080*/ 	.short	0x0001
        /*0082*/ 	.short	0x0008
        /*0084*/ 	.byte	0x00, 0xf5, 0x21, 0x00


	//----- nvinfo : EIATTR_KPARAM_INFO
	.align		4
.L_29:
        /*0088*/ 	.byte	0x04, 0x17
        /*008a*/ 	.short	(.L_31 - .L_30)
.L_30:
        /*008c*/ 	.word	0x00000000
        /*0090*/ 	.short	0x0000
        /*0092*/ 	.short	0x0000
        /*0094*/ 	.byte	0x00, 0xf5, 0x21, 0x00


	//----- nvinfo : EIATTR_SPARSE_MMA_MASK
	.align		4
.L_31:
        /*0098*/ 	.byte	0x03, 0x50
        /*009a*/ 	.short	0x0000


	//----- nvinfo : EIATTR_MAXREG_COUNT
	.align		4
        /*009c*/ 	.byte	0x03, 0x1b
        /*009e*/ 	.short	0x00ff


	//----- nvinfo : EIATTR_MERCURY_ISA_VERSION
	.align		4
        /*00a0*/ 	.byte	0x03, 0x5f
        /*00a2*/ 	.short	0x0101


	//----- nvinfo : EIATTR_INT_WARP_WIDE_INSTR_OFFSETS
	.align		4
        /*00a4*/ 	.byte	0x04, 0x31
        /*00a6*/ 	.short	(.L_33 - .L_32)


	//   ....[0]....
.L_32:
        /*00a8*/ 	.word	0x00000d00


	//   ....[1]....
        /*00ac*/ 	.word	0x00000da0


	//----- nvinfo : EIATTR_VRC_CTA_INIT_COUNT
	.align		4
.L_33:
        /*00b0*/ 	.byte	0x02, 0x4a
	.zero		1
	.zero		1


	//----- nvinfo : EIATTR_EXIT_INSTR_OFFSETS
	.align		4
        /*00b4*/ 	.byte	0x04, 0x1c
        /*00b6*/ 	.short	(.L_35 - .L_34)


	//   ....[0]....
.L_34:
        /*00b8*/ 	.word	0x00000080


	//   ....[1]....
        /*00bc*/ 	.word	0x000000b0


	//   ....[2]....
        /*00c0*/ 	.word	0x00000e50


	//----- nvinfo : EIATTR_CRS_STACK_SIZE
	.align		4
.L_35:
        /*00c4*/ 	.byte	0x04, 0x1e
        /*00c6*/ 	.short	(.L_37 - .L_36)
.L_36:
        /*00c8*/ 	.word	0x00000000


	//----- nvinfo : EIATTR_CBANK_PARAM_SIZE
	.align		4
.L_37:
        /*00cc*/ 	.byte	0x03, 0x19
        /*00ce*/ 	.short	0x0048


	//----- nvinfo : EIATTR_PARAM_CBANK
	.align		4
        /*00d0*/ 	.byte	0x04, 0x0a
        /*00d2*/ 	.short	(.L_39 - .L_38)
	.align		4
.L_38:
        /*00d4*/ 	.word	index@(.nv.constant0._Z18regex_store_kernelPKcPKiS2_iPK8NfaStateS2_iP5MatchPi)
        /*00d8*/ 	.short	0x0380
        /*00da*/ 	.short	0x0048


	//----- nvinfo : EIATTR_SW_WAR
	.align		4
.L_39:
        /*00dc*/ 	.byte	0x04, 0x36
        /*00de*/ 	.short	(.L_41 - .L_40)
.L_40:
        /*00e0*/ 	.word	0x00000008
.L_41:


//--------------------- .nv.info._Z18regex_count_kernelPKcPKiS2_iPK8NfaStateS2_iPi --------------------------
	.section	.nv.info._Z18regex_count_kernelPKcPKiS2_iPK8NfaStateS2_iPi,"",@"SHT_CUDA_INFO"
	.sectionflags	@""
	.align	4


	//----- nvinfo : EIATTR_CUDA_API_VERSION
	.align		4
        /*0000*/ 	.byte	0x04, 0x37
        /*0002*/ 	.short	(.L_43 - .L_42)
.L_42:
        /*0004*/ 	.word	0x00000082


	//----- nvinfo : EIATTR_KPARAM_INFO
	.align		4
.L_43:
        /*0008*/ 	.byte	0x04, 0x17
        /*000a*/ 	.short	(.L_45 - .L_44)
.L_44:
        /*000c*/ 	.word	0x00000000
        /*0010*/ 	.short	0x0007
        /*0012*/ 	.short	0x0038
        /*0014*/ 	.byte	0x00, 0xf5, 0x21, 0x00


	//----- nvinfo : EIATTR_KPARAM_INFO
	.align		4
.L_45:
        /*0018*/ 	.byte	0x04, 0x17
        /*001a*/ 	.short	(.L_47 - .L_46)
.L_46:
        /*001c*/ 	.word	0x00000000
        /*0020*/ 	.short	0x0006
        /*0022*/ 	.short	0x0030
        /*0024*/ 	.byte	0x00, 0xf0, 0x11, 0x00


	//----- nvinfo : EIATTR_KPARAM_INFO
	.align		4
.L_47:
        /*0028*/ 	.byte	0x04, 0x17
        /*002a*/ 	.short	(.L_49 - .L_48)
.L_48:
        /*002c*/ 	.word	0x00000000
        /*0030*/ 	.short	0x0005
        /*0032*/ 	.short	0x0028
        /*0034*/ 	.byte	0x00, 0xf5, 0x21, 0x00


	//----- nvinfo : EIATTR_KPARAM_INFO
	.align		4
.L_49:
        /*0038*/ 	.byte	0x04, 0x17
        /*003a*/ 	.short	(.L_51 - .L_50)
.L_50:
        /*003c*/ 	.word	0x00000000
        /*0040*/ 	.short	0x0004
        /*0042*/ 	.short	0x0020
        /*0044*/ 	.byte	0x00, 0xf5, 0x21, 0x00


	//----- nvinfo : EIATTR_KPARAM_INFO
	.align		4
.L_51:
        /*0048*/ 	.byte	0x04, 0x17
        /*004a*/ 	.short	(.L_53 - .L_52)
.L_52:
        /*004c*/ 	.word	0x00000000
        /*0050*/ 	.short	0x0003
        /*0052*/ 	.short	0x0018
        /*0054*/ 	.byte	0x00, 0xf0, 0x11, 0x00


	//----- nvinfo : EIATTR_KPARAM_INFO
	.align		4
.L_53:
        /*0058*/ 	.byte	0x04, 0x17
        /*005a*/ 	.short	(.L_55 - .L_54)
.L_54:
        /*005c*/ 	.word	0x00000000
        /*0060*/ 	.short	0x0002
        /*0062*/ 	.short	0x0010
        /*0064*/ 	.byte	0x00, 0xf5, 0x21, 0x00


	//----- nvinfo : EIATTR_KPARAM_INFO
	.align		4
.L_55:
        /*0068*/ 	.byte	0x04, 0x17
        /*006a*/ 	.short	(.L_57 - .L_56)
.L_56:
        /*006c*/ 	.word	0x00000000
        /*0070*/ 	.short	0x0001
        /*0072*/ 	.short	0x0008
        /*0074*/ 	.byte	0x00, 0xf5, 0x21, 0x00


	//----- nvinfo : EIATTR_KPARAM_INFO
	.align		4
.L_57:
        /*0078*/ 	.byte	0x04, 0x17
        /*007a*/ 	.short	(.L_59 - .L_58)
.L_58:
        /*007c*/ 	.word	0x00000000
        /*0080*/ 	.short	0x0000
        /*0082*/ 	.short	0x0000
        /*0084*/ 	.byte	0x00, 0xf5, 0x21, 0x00


	//----- nvinfo : EIATTR_SPARSE_MMA_MASK
	.align		4
.L_59:
        /*0088*/ 	.byte	0x03, 0x50
        /*008a*/ 	.short	0x0000


	//----- nvinfo : EIATTR_MAXREG_COUNT
	.align		4
        /*008c*/ 	.byte	0x03, 0x1b
        /*008e*/ 	.short	0x00ff


	//----- nvinfo : EIATTR_MERCURY_ISA_VERSION
	.align		4
        /*0090*/ 	.byte	0x03, 0x5f
        /*0092*/ 	.short	0x0101


	//----- nvinfo : EIATTR_INT_WARP_WIDE_INSTR_OFFSETS
	.align		4
        /*0094*/ 	.byte	0x04, 0x31
        /*0096*/ 	.short	(.L_61 - .L_60)


	//   ....[0]....
.L_60:
        /*0098*/ 	.word	0x00000d30


	//----- nvinfo : EIATTR_VRC_CTA_INIT_COUNT
	.align		4
.L_61:
        /*009c*/ 	.byte	0x02, 0x4a
	.zero		1
	.zero		1


	//----- nvinfo : EIATTR_EXIT_INSTR_OFFSETS
	.align		4
        /*00a0*/ 	.byte	0x04, 0x1c
        /*00a2*/ 	.short	(.L_63 - .L_62)


	//   ....[0]....
.L_62:
        /*00a4*/ 	.word	0x00000080


	//   ....[1]....
        /*00a8*/ 	.word	0x000000d0


	//   ....[2]....
        /*00ac*/ 	.word	0x00000db0


	//----- nvinfo : EIATTR_CRS_STACK_SIZE
	.align		4
.L_63:
        /*00b0*/ 	.byte	0x04, 0x1e
        /*00b2*/ 	.short	(.L_65 - .L_64)
.L_64:
        /*00b4*/ 	.word	0x00000000


	//----- nvinfo : EIATTR_CBANK_PARAM_SIZE
	.align		4
.L_65:
        /*00b8*/ 	.byte	0x03, 0x19
        /*00ba*/ 	.short	0x0040


	//----- nvinfo : EIATTR_PARAM_CBANK
	.align		4
        /*00bc*/ 	.byte	0x04, 0x0a
        /*00be*/ 	.short	(.L_67 - .L_66)
	.align		4
.L_66:
        /*00c0*/ 	.word	index@(.nv.constant0._Z18regex_count_kernelPKcPKiS2_iPK8NfaStateS2_iPi)
        /*00c4*/ 	.short	0x0380
        /*00c6*/ 	.short	0x0040


	//----- nvinfo : EIATTR_SW_WAR
	.align		4
.L_67:
        /*00c8*/ 	.byte	0x04, 0x36
        /*00ca*/ 	.short	(.L_69 - .L_68)
.L_68:
        /*00cc*/ 	.word	0x00000008
.L_69:


//--------------------- .nv.callgraph             --------------------------
	.section	.nv.callgraph,"",@"SHT_CUDA_CALLGRAPH"
	.align	4
	.sectionentsize	8
	.align		4
        /*0000*/ 	.word	0x00000000
	.align		4
        /*0004*/ 	.word	0xffffffff
	.align		4
        /*0008*/ 	.word	0x00000000
	.align		4
        /*000c*/ 	.word	0xfffffffe
	.align		4
        /*0010*/ 	.word	0x00000000
	.align		4
        /*0014*/ 	.word	0xfffffffd
	.align		4
        /*0018*/ 	.word	0x00000000
	.align		4
        /*001c*/ 	.word	0xfffffffc


//--------------------- .text._Z18regex_store_kernelPKcPKiS2_iPK8NfaStateS2_iP5MatchPi --------------------------
	.section	.text._Z18regex_store_kernelPKcPKiS2_iPK8NfaStateS2_iP5MatchPi,"ax",@progbits
	.align	128
        .global         _Z18regex_store_kernelPKcPKiS2_iPK8NfaStateS2_iP5MatchPi
        .type           _Z18regex_store_kernelPKcPKiS2_iPK8NfaStateS2_iP5MatchPi,@function
        .size           _Z18regex_store_kernelPKcPKiS2_iPK8NfaStateS2_iP5MatchPi,(.L_x_66 - _Z18regex_store_kernelPKcPKiS2_iPK8NfaStateS2_iP5MatchPi)
        .other          _Z18regex_store_kernelPKcPKiS2_iPK8NfaStateS2_iP5MatchPi,@"STO_CUDA_ENTRY STV_DEFAULT"
_Z18regex_store_kernelPKcPKiS2_iPK8NfaStateS2_iP5MatchPi:
.text._Z18regex_store_kernelPKcPKiS2_iPK8NfaStateS2_iP5MatchPi:
[----:B------:R-:W0:Y:S01]  /*0000*/  LDC R1, c[0x0][0x37c] ;  /* 0x0000df00ff017b82 */ /* 0x000e220000000800 */
[----:B------:R-:W1:Y:S07]  /*0010*/  S2R R3, SR_TID.X ;  /* 0x0000000000037919 */ /* 0x000e6e0000002100 */
[----:B------:R-:W1:Y:S01]  /*0020*/  S2UR UR4, SR_CTAID.X ;  /* 0x00000000000479c3 */ /* 0x000e620000002500 */
[----:B------:R-:W2:Y:S01]  /*0030*/  LDCU UR5, c[0x0][0x398] ;  /* 0x00007300ff0577ac */ /* 0x000ea20008000800 */
[----:B0-----:R-:W-:-:S06]  /*0040*/  VIADD R1, R1, 0xfffffb80 ;  /* 0xfffffb8001017836 */ /* 0x001fcc0000000000 */
[----:B------:R-:W1:Y:S02]  /*0050*/  LDC R12, c[0x0][0x360] ;  /* 0x0000d800ff0c7b82 */ /* 0x000e640000000800 */
[----:B-1----:R-:W-:-:S05]  /*0060*/  IMAD R12, R12, UR4, R3 ;  /* 0x000000040c0c7c24 */ /* 0x002fca000f8e0203 */
[----:B--2---:R-:W-:-:S13]  /*0070*/  ISETP.GE.AND P0, PT, R12, UR5, PT ;  /* 0x000000050c007c0c */ /* 0x004fda000bf06270 */
[----:B------:R-:W-:Y:S05]  /*0080*/  @P0 EXIT ;  /* 0x000000000000094d */ /* 0x000fea0003800000 */
[----:B------:R-:W0:Y:S02]  /*0090*/  LDC R0, c[0x0][0x3b0] ;  /* 0x0000ec00ff007b82 */ /* 0x000e240000000800 */
[----:B0-----:R-:W-:-:S13]  /*00a0*/  ISETP.GE.AND P0, PT, R0, 0x1, PT ;  /* 0x000000010000780c */ /* 0x001fda0003f06270 */
[----:B------:R-:W-:Y:S05]  /*00b0*/  @!P0 EXIT ;  /* 0x000000000000894d */ /* 0x000fea0003800000 */
[----:B------:R-:W0:Y:S01]  /*00c0*/  LDC.64 R2, c[0x0][0x388] ;  /* 0x0000e200ff027b82 */ /* 0x000e220000000a00 */
[----:B------:R-:W1:Y:S07]  /*00d0*/  LDCU.64 UR4, c[0x0][0x358] ;  /* 0x00006b00ff0477ac */ /* 0x000e6e0008000a00 */
[----:B------:R-:W2:Y:S01]  /*00e0*/  LDC.64 R4, c[0x0][0x390] ;  /* 0x0000e400ff047b82 */ /* 0x000ea20000000a00 */
[----:B0-----:R-:W-:-:S05]  /*00f0*/  IMAD.WIDE R2, R12, 0x4, R2 ;  /* 0x000000040c027825 */ /* 0x001fca00078e0202 */
[----:B-1----:R0:W5:Y:S01]  /*0100*/  LDG.E R15, desc[UR4][R2.64] ;  /* 0x00000004020f7981 */ /* 0x002162000c1e1900 */
[----:B--2---:R-:W-:-:S05]  /*0110*/  IMAD.WIDE R4, R12, 0x4, R4 ;  /* 0x000000040c047825 */ /* 0x004fca00078e0204 */
[----:B------:R0:W5:Y:S01]  /*0120*/  LDG.E R13, desc[UR4][R4.64] ;  /* 0x00000004040d7981 */ /* 0x000162000c1e1900 */
[----:B------:R-:W-:Y:S02]  /*0130*/  IMAD.MOV.U32 R10, RZ, RZ, RZ ;  /* 0x000000ffff0a7224 */ /* 0x000fe400078e00ff */
[C---:B------:R-:W-:Y:S02]  /*0140*/  VIADD R11, R1.reuse, 0x80 ;  /* 0x00000080010b7836 */ /* 0x040fe40000000000 */
[----:B------:R-:W-:-:S07]  /*0150*/  VIADD R9, R1, 0x280 ;  /* 0x0000028001097836 */ /* 0x000fce0000000000 */
.L_x_31:
[----:B0-----:R-:W0:Y:S02]  /*0160*/  LDC.64 R2, c[0x0][0x3a8] ;  /* 0x0000ea00ff027b82 */ /* 0x001e240000000a00 */
[----:B0-----:R-:W-:-:S06]  /*0170*/  IMAD.WIDE.U32 R2, R10, 0x4, R2 ;  /* 0x000000040a027825 */ /* 0x001fcc00078e0002 */
[----:B--2---:R-:W2:Y:S01]  /*0180*/  LDG.E R2, desc[UR4][R2.64] ;  /* 0x0000000402027981 */ /* 0x004ea2000c1e1900 */
[----:B------:R-:W-:Y:S01]  /*0190*/  BSSY.RECONVERGENT B0, `(.L_x_0) ;  /* 0x00000c6000007945 */ /* 0x000fe20003800200 */
[----:B--2---:R-:W-:-:S04]  /*01a0*/  ISETP.NE.AND P0, PT, R2, -0x1, PT ;  /* 0xffffffff0200780c */ /* 0x004fc80003f05270 */
[----:B-----5:R-:W-:-:S13]  /*01b0*/  ISETP.LT.OR P0, PT, R13, 0x1, !P0 ;  /* 0x000000010d00780c */ /* 0x020fda0004701670 */
[----:B-1-34-:R-:W-:Y:S05]  /*01c0*/  @P0 BRA `(.L_x_1) ;  /* 0x0000000c00080947 */ /* 0x01afea0003800000 */
[----:B------:R-:W-:Y:S02]  /*01d0*/  IMAD.MOV.U32 R8, RZ, RZ, RZ ;  /* 0x000000ffff087224 */ /* 0x000fe400078e00ff */
[----:B------:R-:W-:-:S07]  /*01e0*/  IMAD.MOV.U32 R3, RZ, RZ, R13 ;  /* 0x000000ffff037224 */ /* 0x000fce00078e000d */
.L_x_30:
[----:B0-----:R0:W-:Y:S01]  /*01f0*/  STL [R1], R2 ;  /* 0x0000000201007387 */ /* 0x0011e20000100800 */
[----:B------:R-:W-:Y:S01]  /*0200*/  HFMA2 R0, -RZ, RZ, 0, 0 ;  /* 0x00000000ff007431 */ /* 0x000fe200000001ff */
[----:B------:R-:W-:Y:S01]  /*0210*/  BSSY.RECONVERGENT B1, `(.L_x_2) ;  /* 0x0000029000017945 */ /* 0x000fe20003800200 */
[----:B-1234-:R-:W-:-:S07]  /*0220*/  IMAD.MOV.U32 R4, RZ, RZ, 0x1 ;  /* 0x00000001ff047424 */ /* 0x01efce00078e00ff */
.L_x_7:
[----:B-1----:R-:W-:Y:S02]  /*0230*/  IMAD.MOV.U32 R16, RZ, RZ, R4 ;  /* 0x000000ffff107224 */ /* 0x002fe400078e0004 */
[----:B------:R-:W-:-:S04]  /*0240*/  VIADD R4, R4, 0xffffffff ;  /* 0xffffffff04047836 */ /* 0x000fc80000000000 */
[----:B------:R-:W-:-:S05]  /*0250*/  IMAD R5, R4, 0x4, R1 ;  /* 0x0000000404057824 */ /* 0x000fca00078e0201 */
[----:B------:R1:W5:Y:S01]  /*0260*/  LDL R17, [R5] ;  /* 0x0000000005117983 */ /* 0x0003620000100800 */
[----:B------:R-:W-:Y:S01]  /*0270*/  ISETP.GE.AND P0, PT, R0, 0x1, PT ;  /* 0x000000010000780c */ /* 0x000fe20003f06270 */
[----:B------:R-:W-:-:S12]  /*0280*/  BSSY.RECONVERGENT B2, `(.L_x_3) ;  /* 0x000001f000027945 */ /* 0x000fd80003800200 */
[----:B-1----:R-:W-:Y:S05]  /*0290*/  @!P0 BRA `(.L_x_4) ;  /* 0x0000000000248947 */ /* 0x002fea0003800000 */
[----:B------:R-:W-:Y:S02]  /*02a0*/  IMAD.MOV R14, RZ, RZ, -R0 ;  /* 0x000000ffff0e7224 */ /* 0x000fe400078e0a00 */
[----:B------:R-:W-:-:S07]  /*02b0*/  IMAD.MOV.U32 R7, RZ, RZ, R11 ;  /* 0x000000ffff077224 */ /* 0x000fce00078e000b */
.L_x_6:
[----:B------:R-:W2:Y:S02]  /*02c0*/  LDL R6, [R7] ;  /* 0x0000000007067983 */ /* 0x000ea40000100800 */
[----:B--2--5:R-:W-:-:S13]  /*02d0*/  ISETP.NE.AND P0, PT, R6, R17, PT ;  /* 0x000000110600720c */ /* 0x024fda0003f05270 */
[----:B------:R-:W-:Y:S05]  /*02e0*/  @!P0 BRA `(.L_x_5) ;  /* 0x0000000000608947 */ /* 0x000fea0003800000 */
[----:B------:R-:W-:Y:S01]  /*02f0*/  IADD3 R14, PT, PT, R14, 0x1, RZ ;  /* 0x000000010e0e7810 */ /* 0x000fe20007ffe0ff */
[----:B------:R-:W-:-:S03]  /*0300*/  VIADD R7, R7, 0x4 ;  /* 0x0000000407077836 */ /* 0x000fc60000000000 */
[----:B------:R-:W-:-:S13]  /*0310*/  ISETP.NE.AND P0, PT, R14, RZ, PT ;  /* 0x000000ff0e00720c */ /* 0x000fda0003f05270 */
[----:B------:R-:W-:Y:S05]  /*0320*/  @P0 BRA `(.L_x_6) ;  /* 0xfffffffc00e40947 */ /* 0x000fea000383ffff */
.L_x_4:
[----:B------:R-:W1:Y:S02]  /*0330*/  LDC.64 R6, c[0x0][0x3a0] ;  /* 0x0000e800ff067b82 */ /* 0x000e640000000a00 */
[----:B-1---5:R-:W-:-:S05]  /*0340*/  IMAD.WIDE R6, R17, 0xc, R6 ;  /* 0x0000000c11067825 */ /* 0x022fca00078e0206 */
[----:B------:R-:W2:Y:S01]  /*0350*/  LDG.E R18, desc[UR4][R6.64] ;  /* 0x0000000406127981 */ /* 0x000ea2000c1e1900 */
[C---:B------:R-:W-:Y:S02]  /*0360*/  IMAD R14, R0.reuse, 0x4, R11 ;  /* 0x00000004000e7824 */ /* 0x040fe400078e020b */
[----:B------:R-:W-:-:S03]  /*0370*/  VIADD R0, R0, 0x1 ;  /* 0x0000000100007836 */ /* 0x000fc60000000000 */
[----:B------:R1:W-:Y:S01]  /*0380*/  STL [R14], R17 ;  /* 0x000000110e007387 */ /* 0x0003e20000100800 */
[----:B--2---:R-:W-:-:S13]  /*0390*/  ISETP.NE.AND P0, PT, R18, 0x101, PT ;  /* 0x000001011200780c */ /* 0x004fda0003f05270 */
[----:B-1----:R-:W-:Y:S05]  /*03a0*/  @P0 BRA `(.L_x_5) ;  /* 0x0000000000300947 */ /* 0x002fea0003800000 */
[----:B------:R-:W2:Y:S04]  /*03b0*/  LDG.E R18, desc[UR4][R6.64+0x4] ;  /* 0x0000040406127981 */ /* 0x000ea8000c1e1900 */
[----:B------:R-:W3:Y:S01]  /*03c0*/  LDG.E R17, desc[UR4][R6.64+0x8] ;  /* 0x0000080406117981 */ /* 0x000ee2000c1e1900 */
[----:B--2---:R-:W-:-:S04]  /*03d0*/  ISETP.NE.AND P0, PT, R18, -0x1, PT ;  /* 0xffffffff1200780c */ /* 0x004fc80003f05270 */
[----:B------:R-:W-:Y:S02]  /*03e0*/  ISETP.GT.U32.OR P0, PT, R16, 0x20, !P0 ;  /* 0x000000201000780c */ /* 0x000fe40004704470 */
[----:B---3--:R-:W-:-:S11]  /*03f0*/  ISETP.NE.AND P1, PT, R17, -0x1, PT ;  /* 0xffffffff1100780c */ /* 0x008fd60003f25270 */
[----:B------:R-:W-:Y:S01]  /*0400*/  @!P0 IMAD.MOV.U32 R4, RZ, RZ, R16 ;  /* 0x000000ffff048224 */ /* 0x000fe200078e0010 */
[----:B------:R1:W-:Y:S04]  /*0410*/  @!P0 STL [R5], R18 ;  /* 0x0000001205008387 */ /* 0x0003e80000100800 */
[----:B------:R-:W-:-:S13]  /*0420*/  ISETP.GT.OR P1, PT, R4, 0x1f, !P1 ;  /* 0x0000001f0400780c */ /* 0x000fda0004f24670 */
[C---:B------:R-:W-:Y:S01]  /*0430*/  @!P1 IMAD R16, R4.reuse, 0x4, R1 ;  /* 0x0000000404109824 */ /* 0x040fe200078e0201 */
[----:B------:R-:W-:-:S04]  /*0440*/  @!P1 IADD3 R14, PT, PT, R4, 0x1, RZ ;  /* 0x00000001040e9810 */ /* 0x000fc80007ffe0ff */
[----:B------:R1:W-:Y:S01]  /*0450*/  @!P1 STL [R16], R17 ;  /* 0x0000001110009387 */ /* 0x0003e20000100800 */
[----:B------:R-:W-:-:S07]  /*0460*/  @!P1 IMAD.MOV.U32 R4, RZ, RZ, R14 ;  /* 0x000000ffff049224 */ /* 0x000fce00078e000e */
.L_x_5:
[----:B------:R-:W-:Y:S05]  /*0470*/  BSYNC.RECONVERGENT B2 ;  /* 0x0000000000027941 */ /* 0x000fea0003800200 */
.L_x_3:
[----:B------:R-:W-:-:S13]  /*0480*/  ISETP.GT.AND P0, PT, R4, RZ, PT ;  /* 0x000000ff0400720c */ /* 0x000fda0003f04270 */
[----:B------:R-:W-:Y:S05]  /*0490*/  @P0 BRA `(.L_x_7) ;  /* 0xfffffffc00640947 */ /* 0x000fea000383ffff */
[----:B------:R-:W-:Y:S05]  /*04a0*/  BSYNC.RECONVERGENT B1 ;  /* 0x0000000000017941 */ /* 0x000fea0003800200 */
.L_x_2:
[----:B------:R-:W-:Y:S01]  /*04b0*/  ISETP.GT.AND P0, PT, R13, R8, PT ;  /* 0x000000080d00720c */ /* 0x000fe20003f04270 */
[----:B------:R-:W-:-:S12]  /*04c0*/  BSSY.RECONVERGENT B1, `(.L_x_8) ;  /* 0x000006d000017945 */ /* 0x000fd80003800200 */
[----:B------:R-:W-:Y:S05]  /*04d0*/  @!P0 BRA `(.L_x_9) ;  /* 0x0000000400ac8947 */ /* 0x000fea0003800000 */
[----:B------:R-:W-:-:S07]  /*04e0*/  IMAD.MOV.U32 R14, RZ, RZ, RZ ;  /* 0x000000ffff0e7224 */ /* 0x000fce00078e00ff */
.L_x_25:
[----:B------:R-:W-:Y:S01]  /*04f0*/  ISETP.GE.AND P0, PT, R0, 0x1, PT ;  /* 0x000000010000780c */ /* 0x000fe20003f06270 */
[----:B------:R-:W-:Y:S01]  /*0500*/  BSSY.RECONVERGENT B2, `(.L_x_10) ;  /* 0x0000045000027945 */ /* 0x000fe20003800200 */
[----:B-1----:R-:W-:-:S11]  /*0510*/  IMAD.MOV.U32 R16, RZ, RZ, RZ ;  /* 0x000000ffff107224 */ /* 0x002fd600078e00ff */
[----:B--234-:R-:W-:Y:S05]  /*0520*/  @!P0 BRA `(.L_x_11) ;  /* 0x0000000400088947 */ /* 0x01cfea0003800000 */
[----:B------:R-:W1:Y:S01]  /*0530*/  LDCU.64 UR6, c[0x0][0x380] ;  /* 0x00007000ff0677ac */ /* 0x000e620008000a00 */
[--C-:B------:R-:W-:Y:S02]  /*0540*/  IADD3 R6, P0, P1, R14, R8, R15.reuse ;  /* 0x000000080e067210 */ /* 0x100fe4000791e00f */
[----:B------:R-:W-:-:S04]  /*0550*/  SHF.R.S32.HI R4, RZ, 0x1f, R15 ;  /* 0x0000001fff047819 */ /* 0x000fc8000001140f */
[----:B------:R-:W-:Y:S02]  /*0560*/  IADD3.X R4, PT, PT, RZ, RZ, R4, P0, P1 ;  /* 0x000000ffff047210 */ /* 0x000fe400007e2404 */
[----:B-1----:R-:W-:-:S04]  /*0570*/  IADD3 R6, P2, PT, R6, UR6, RZ ;  /* 0x0000000606067c10 */ /* 0x002fc8000ff5e0ff */
[----:B------:R-:W-:-:S05]  /*0580*/  IADD3.X R7, PT, PT, R4, UR7, RZ, P2, !PT ;  /* 0x0000000704077c10 */ /* 0x000fca00097fe4ff */
[----:B------:R1:W5:Y:S01]  /*0590*/  LDG.E.S8 R17, desc[UR4][R6.64] ;  /* 0x0000000406117981 */ /* 0x000362000c1e1300 */
[----:B------:R-:W-:Y:S02]  /*05a0*/  IMAD.MOV.U32 R5, RZ, RZ, RZ ;  /* 0x000000ffff057224 */ /* 0x000fe400078e00ff */
[----:B------:R-:W-:-:S07]  /*05b0*/  IMAD.MOV.U32 R16, RZ, RZ, RZ ;  /* 0x000000ffff107224 */ /* 0x000fce00078e00ff */
.L_x_19:
[----:B------:R-:W-:Y:S01]  /*05c0*/  LEA R4, R5, R11, 0x2 ;  /* 0x0000000b05047211 */ /* 0x000fe200078e10ff */
[----:B-1----:R-:W1:Y:S04]  /*05d0*/  LDC.64 R6, c[0x0][0x3a0] ;  /* 0x0000e800ff067b82 */ /* 0x002e680000000a00 */
[----:B------:R-:W1:Y:S02]  /*05e0*/  LDL R19, [R4] ;  /* 0x0000000004137983 */ /* 0x000e640000100800 */
[----:B-1----:R-:W-:-:S05]  /*05f0*/  IMAD.WIDE R6, R19, 0xc, R6 ;  /* 0x0000000c13067825 */ /* 0x002fca00078e0206 */
[----:B------:R-:W2:Y:S01]  /*0600*/  LDG.E R18, desc[UR4][R6.64] ;  /* 0x0000000406127981 */ /* 0x000ea2000c1e1900 */
[----:B------:R-:W-:Y:S01]  /*0610*/  VIADD R5, R5, 0x1 ;  /* 0x0000000105057836 */ /* 0x000fe20000000000 */
[----:B------:R-:W-:Y:S04]  /*0620*/  BSSY.RECONVERGENT B3, `(.L_x_12) ;  /* 0x0000031000037945 */ /* 0x000fe80003800200 */
[----:B------:R-:W-:Y:S02]  /*0630*/  ISETP.NE.AND P1, PT, R5, R0, PT ;  /* 0x000000000500720c */ /* 0x000fe40003f25270 */
[C---:B--2---:R-:W-:Y:S02]  /*0640*/  ISETP.NE.AND P0, PT, R18.reuse, 0x2e, PT ;  /* 0x0000002e1200780c */ /* 0x044fe40003f05270 */
[----:B-----5:R-:W-:-:S13]  /*0650*/  ISETP.NE.AND P2, PT, R18, R17, PT ;  /* 0x000000111200720c */ /* 0x020fda0003f45270 */
[----:B------:R-:W-:Y:S05]  /*0660*/  @P0 BRA P2, `(.L_x_13) ;  /* 0x0000000000b00947 */ /* 0x000fea0001000000 */
[----:B------:R-:W2:Y:S01]  /*0670*/  LDG.E R6, desc[UR4][R6.64+0x4] ;  /* 0x0000040406067981 */ /* 0x000ea2000c1e1900 */
[----:B------:R-:W-:-:S04]  /*0680*/  ISETP.GT.AND P0, PT, R16, 0x7f, PT ;  /* 0x0000007f1000780c */ /* 0x000fc80003f04270 */
[----:B--2---:R-:W-:-:S13]  /*0690*/  ISETP.EQ.OR P0, PT, R6, -0x1, P0 ;  /* 0xffffffff0600780c */ /* 0x004fda0000702670 */
[----:B------:R-:W-:Y:S05]  /*06a0*/  @P0 BRA `(.L_x_13) ;  /* 0x0000000000a00947 */ /* 0x000fea0003800000 */
[----:B------:R1:W-:Y:S01]  /*06b0*/  STL [R1], R6 ;  /* 0x0000000601007387 */ /* 0x0003e20000100800 */
[----:B------:R-:W-:-:S07]  /*06c0*/  IMAD.MOV.U32 R4, RZ, RZ, 0x1 ;  /* 0x00000001ff047424 */ /* 0x000fce00078e00ff */
.L_x_18:
[----:B------:R-:W-:Y:S02]  /*06d0*/  IMAD.MOV.U32 R19, RZ, RZ, R4 ;  /* 0x000000ffff137224 */ /* 0x000fe400078e0004 */
[----:B------:R-:W-:-:S04]  /*06e0*/  VIADD R4, R4, 0xffffffff ;  /* 0xffffffff04047836 */ /* 0x000fc80000000000 */
[----:B-1----:R-:W-:-:S05]  /*06f0*/  IMAD R18, R4, 0x4, R1 ;  /* 0x0000000404127824 */ /* 0x002fca00078e0201 */
[----:B------:R2:W5:Y:S01]  /*0700*/  LDL R21, [R18] ;  /* 0x0000000012157983 */ /* 0x0005620000100800 */
[----:B------:R-:W-:Y:S01]  /*0710*/  ISETP.GE.AND P0, PT, R16, 0x1, PT ;  /* 0x000000011000780c */ /* 0x000fe20003f06270 */
[----:B------:R-:W-:-:S12]  /*0720*/  BSSY.RECONVERGENT B4, `(.L_x_14) ;  /* 0x000001e000047945 */ /* 0x000fd80003800200 */
[----:B--2---:R-:W-:Y:S05]  /*0730*/  @!P0 BRA `(.L_x_15) ;  /* 0x0000000000208947 */ /* 0x004fea0003800000 */
[----:B-1----:R-:W-:-:S07]  /*0740*/  MOV R6, RZ ;  /* 0x000000ff00067202 */ /* 0x002fce0000000f00 */
.L_x_17:
[----:B------:R-:W-:-:S06]  /*0750*/  IMAD R7, R6, 0x4, R9 ;  /* 0x0000000406077824 */ /* 0x000fcc00078e0209 */
[----:B------:R-:W2:Y:S02]  /*0760*/  LDL R7, [R7] ;  /* 0x0000000007077983 */ /* 0x000ea40000100800 */
[----:B--2--5:R-:W-:-:S13]  /*0770*/  ISETP.NE.AND P0, PT, R7, R21, PT ;  /* 0x000000150700720c */ /* 0x024fda0003f05270 */
[----:B------:R-:W-:Y:S05]  /*0780*/  @!P0 BRA `(.L_x_16) ;  /* 0x00000000005c8947 */ /* 0x000fea0003800000 */
[----:B------:R-:W-:-:S05]  /*0790*/  VIADD R6, R6, 0x1 ;  /* 0x0000000106067836 */ /* 0x000fca0000000000 */
[----:B------:R-:W-:-:S13]  /*07a0*/  ISETP.NE.AND P0, PT, R6, R16, PT ;  /* 0x000000100600720c */ /* 0x000fda0003f05270 */
[----:B------:R-:W-:Y:S05]  /*07b0*/  @P0 BRA `(.L_x_17) ;  /* 0xfffffffc00e40947 */ /* 0x000fea000383ffff */
.L_x_15:
[----:B-1----:R-:W1:Y:S02]  /*07c0*/  LDC.64 R6, c[0x0][0x3a0] ;  /* 0x0000e800ff067b82 */ /* 0x002e640000000a00 */
        /* <DEDUP_REMOVED lines=15> */
[C---:B------:R-:W-:Y:S01]  /*08c0*/  @!P2 LEA R20, R4.reuse, R1, 0x2 ;  /* 0x000000010414a211 */ /* 0x040fe200078e10ff */
[----:B------:R-:W-:-:S04]  /*08d0*/  @!P2 VIADD R19, R4, 0x1 ;  /* 0x000000010413a836 */ /* 0x000fc80000000000 */
[----:B------:R1:W-:Y:S01]  /*08e0*/  @!P2 STL [R20], R23 ;  /* 0x000000171400a387 */ /* 0x0003e20000100800 */
[----:B------:R-:W-:-:S07]  /*08f0*/  @!P2 IMAD.MOV.U32 R4, RZ, RZ, R19 ;  /* 0x000000ffff04a224 */ /* 0x000fce00078e0013 */
.L_x_16:
[----:B------:R-:W-:Y:S05]  /*0900*/  BSYNC.RECONVERGENT B4 ;  /* 0x0000000000047941 */ /* 0x000fea0003800200 */
.L_x_14:
[----:B------:R-:W-:-:S13]  /*0910*/  ISETP.GT.AND P0, PT, R4, RZ, PT ;  /* 0x000000ff0400720c */ /* 0x000fda0003f04270 */
[----:B------:R-:W-:Y:S05]  /*0920*/  @P0 BRA `(.L_x_18) ;  /* 0xfffffffc00680947 */ /* 0x000fea000383ffff */
.L_x_13:
[----:B------:R-:W-:Y:S05]  /*0930*/  BSYNC.RECONVERGENT B3 ;  /* 0x0000000000037941 */ /* 0x000fea0003800200 */
.L_x_12:
[----:B------:R-:W-:Y:S05]  /*0940*/  @P1 BRA `(.L_x_19) ;  /* 0xfffffffc001c1947 */ /* 0x000fea000383ffff */
.L_x_11:
[----:B------:R-:W-:Y:S05]  /*0950*/  BSYNC.RECONVERGENT B2 ;  /* 0x0000000000027941 */ /* 0x000fea0003800200 */
.L_x_10:
[----:B------:R-:W-:Y:S01]  /*0960*/  ISETP.GE.AND P0, PT, R16, 0x1, PT ;  /* 0x000000011000780c */ /* 0x000fe20003f06270 */
[----:B------:R-:W-:Y:S01]  /*0970*/  BSSY.RECONVERGENT B2, `(.L_x_20) ;  /* 0x000001e000027945 */ /* 0x000fe20003800200 */
[----:B------:R-:W-:-:S11]  /*0980*/  IMAD.MOV.U32 R0, RZ, RZ, R16 ;  /* 0x000000ffff007224 */ /* 0x000fd600078e0010 */
[----:B------:R-:W-:Y:S05]  /*0990*/  @!P0 BRA `(.L_x_21) ;  /* 0x00000000006c8947 */ /* 0x000fea0003800000 */
[C---:B------:R-:W-:Y:S01]  /*09a0*/  ISETP.GE.U32.AND P0, PT, R0.reuse, 0x4, PT ;  /* 0x000000040000780c */ /* 0x040fe20003f06070 */
[----:B------:R-:W-:Y:S01]  /*09b0*/  BSSY.RECONVERGENT B3, `(.L_x_22) ;  /* 0x000000d000037945 */ /* 0x000fe20003800200 */
[----:B------:R-:W-:Y:S01]  /*09c0*/  LOP3.LUT R19, R0, 0x3, RZ, 0xc0, !PT ;  /* 0x0000000300137812 */ /* 0x000fe200078ec0ff */
[----:B------:R-:W-:-:S03]  /*09d0*/  IMAD.MOV.U32 R16, RZ, RZ, RZ ;  /* 0x000000ffff107224 */ /* 0x000fc600078e00ff */
[----:B------:R-:W-:-:S07]  /*09e0*/  ISETP.NE.AND P1, PT, R19, RZ, PT ;  /* 0x000000ff1300720c */ /* 0x000fce0003f25270 */
[----:B------:R-:W-:Y:S06]  /*09f0*/  @!P0 BRA `(.L_x_23) ;  /* 0x0000000000208947 */ /* 0x000fec0003800000 */
[----:B------:R-:W-:Y:S01]  /*0a00*/  LOP3.LUT R16, R0, 0x7ffffffc, RZ, 0xc0, !PT ;  /* 0x7ffffffc00107812 */ /* 0x000fe200078ec0ff */
[----:B------:R-:W-:-:S07]  /*0a10*/  IMAD.MOV.U32 R17, RZ, RZ, RZ ;  /* 0x000000ffff117224 */ /* 0x000fce00078e00ff */
.L_x_24:
[----:B-12---:R-:W-:-:S05]  /*0a20*/  LEA R18, R17, R1, 0x2 ;  /* 0x0000000111127211 */ /* 0x006fca00078e10ff */
[----:B------:R-:W2:Y:S01]  /*0a30*/  LDL.128 R4, [R18+0x280] ;  /* 0x0002800012047983 */ /* 0x000ea20000100c00 */
[----:B------:R-:W-:-:S05]  /*0a40*/  VIADD R17, R17, 0x4 ;  /* 0x0000000411117836 */ /* 0x000fca0000000000 */
[----:B------:R-:W-:Y:S01]  /*0a50*/  ISETP.NE.AND P0, PT, R17, R16, PT ;  /* 0x000000101100720c */ /* 0x000fe20003f05270 */
[----:B--2---:R2:W-:-:S12]  /*0a60*/  STL.128 [R18+0x80], R4 ;  /* 0x0000800412007387 */ /* 0x0045d80000100c00 */
[----:B------:R-:W-:Y:S05]  /*0a70*/  @P0 BRA `(.L_x_24) ;  /* 0xfffffffc00e80947 */ /* 0x000fea000383ffff */
.L_x_23:
[----:B------:R-:W-:Y:S05]  /*0a80*/  BSYNC.RECONVERGENT B3 ;  /* 0x0000000000037941 */ /* 0x000fea0003800200 */
.L_x_22:
[----:B------:R-:W-:Y:S05]  /*0a90*/  @!P1 BRA `(.L_x_21) ;  /* 0x00000000002c9947 */ /* 0x000fea0003800000 */
[----:B--2---:R-:W-:-:S05]  /*0aa0*/  IMAD R5, R16, 0x4, R1 ;  /* 0x0000000410057824 */ /* 0x004fca00078e0201 */
[----:B------:R-:W2:Y:S01]  /*0ab0*/  LDL R4, [R5+0x280] ;  /* 0x0002800005047983 */ /* 0x000ea20000100800 */
[----:B------:R-:W-:-:S03]  /*0ac0*/  ISETP.NE.AND P0, PT, R19, 0x1, PT ;  /* 0x000000011300780c */ /* 0x000fc60003f05270 */
[----:B--2---:R3:W-:Y:S10]  /*0ad0*/  STL [R5+0x80], R4 ;  /* 0x0000800405007387 */ /* 0x0047f40000100800 */
[----:B------:R-:W-:Y:S05]  /*0ae0*/  @!P0 BRA `(.L_x_21) ;  /* 0x0000000000188947 */ /* 0x000fea0003800000 */
[----:B---3--:R-:W2:Y:S01]  /*0af0*/  LDL R4, [R5+0x284] ;  /* 0x0002840005047983 */ /* 0x008ea20000100800 */
[----:B------:R-:W-:-:S03]  /*0b00*/  ISETP.NE.AND P0, PT, R19, 0x2, PT ;  /* 0x000000021300780c */ /* 0x000fc60003f05270 */
[----:B--2---:R4:W-:Y:S10]  /*0b10*/  STL [R5+0x84], R4 ;  /* 0x0000840405007387 */ /* 0x0049f40000100800 */
[----:B------:R-:W-:Y:S05]  /*0b20*/  @!P0 BRA `(.L_x_21) ;  /* 0x0000000000088947 */ /* 0x000fea0003800000 */
[----:B----4-:R-:W2:Y:S04]  /*0b30*/  LDL R4, [R5+0x288] ;  /* 0x0002880005047983 */ /* 0x010ea80000100800 */
[----:B--2---:R2:W-:Y:S02]  /*0b40*/  STL [R5+0x88], R4 ;  /* 0x0000880405007387 */ /* 0x0045e40000100800 */
.L_x_21:
[----:B------:R-:W-:Y:S05]  /*0b50*/  BSYNC.RECONVERGENT B2 ;  /* 0x0000000000027941 */ /* 0x000fea0003800200 */
.L_x_20:
[----:B------:R-:W-:-:S05]  /*0b60*/  VIADD R14, R14, 0x1 ;  /* 0x000000010e0e7836 */ /* 0x000fca0000000000 */
[----:B------:R-:W-:-:S13]  /*0b70*/  ISETP.NE.AND P0, PT, R14, R3, PT ;  /* 0x000000030e00720c */ /* 0x000fda0003f05270 */
[----:B------:R-:W-:Y:S05]  /*0b80*/  @P0 BRA `(.L_x_25) ;  /* 0xfffffff800580947 */ /* 0x000fea000383ffff */
.L_x_9:
[----:B------:R-:W-:Y:S05]  /*0b90*/  BSYNC.RECONVERGENT B1 ;  /* 0x0000000000017941 */ /* 0x000fea0003800200 */
.L_x_8:
[----:B------:R-:W-:Y:S01]  /*0ba0*/  ISETP.GE.AND P0, PT, R0, 0x1, PT ;  /* 0x000000010000780c */ /* 0x000fe20003f06270 */
[----:B------:R-:W-:-:S12]  /*0bb0*/  BSSY.RELIABLE B1, `(.L_x_26) ;  /* 0x000000e000017945 */ /* 0x000fd80003800100 */
[----:B------:R-:W-:Y:S05]  /*0bc0*/  @!P0 BRA `(.L_x_27) ;  /* 0x0000000000308947 */ /* 0x000fea0003800000 */
[----:B-1234-:R-:W1:Y:S01]  /*0bd0*/  LDC.64 R4, c[0x0][0x3a0] ;  /* 0x0000e800ff047b82 */ /* 0x01ee620000000a00 */
[----:B------:R-:W-:-:S07]  /*0be0*/  IMAD.MOV.U32 R14, RZ, RZ, RZ ;  /* 0x000000ffff0e7224 */ /* 0x000fce00078e00ff */
.L_x_29:
[----:B------:R-:W-:-:S05]  /*0bf0*/  IMAD R16, R14, 0x4, R11 ;  /* 0x000000040e107824 */ /* 0x000fca00078e020b */
[----:B------:R-:W1:Y:S02]  /*0c00*/  LDL R7, [R16] ;  /* 0x0000000010077983 */ /* 0x000e640000100800 */
[----:B-1----:R-:W-:-:S06]  /*0c10*/  IMAD.WIDE R6, R7, 0xc, R4 ;  /* 0x0000000c07067825 */ /* 0x002fcc00078e0204 */
[----:B------:R-:W2:Y:S02]  /*0c20*/  LDG.E R6, desc[UR4][R6.64] ;  /* 0x0000000406067981 */ /* 0x000ea4000c1e1900 */
[----:B--2---:R-:W-:-:S13]  /*0c30*/  ISETP.NE.AND P0, PT, R6, 0x100, PT ;  /* 0x000001000600780c */ /* 0x004fda0003f05270 */
[----:B------:R-:W-:Y:S05]  /*0c40*/  @!P0 BREAK.RELIABLE B1 ;  /* 0x0000000000018942 */ /* 0x000fea0003800100 */
[----:B------:R-:W-:Y:S05]  /*0c50*/  @!P0 BRA `(.L_x_28) ;  /* 0x0000000000248947 */ /* 0x000fea0003800000 */
[----:B------:R-:W-:-:S04]  /*0c60*/  IADD3 R14, PT, PT, R14, 0x1, RZ ;  /* 0x000000010e0e7810 */ /* 0x000fc80007ffe0ff */
[----:B------:R-:W-:-:S13]  /*0c70*/  ISETP.NE.AND P0, PT, R14, R0, PT ;  /* 0x000000000e00720c */ /* 0x000fda0003f05270 */
[----:B------:R-:W-:Y:S05]  /*0c80*/  @P0 BRA `(.L_x_29) ;  /* 0xfffffffc00d80947 */ /* 0x000fea000383ffff */
.L_x_27:
[----:B------:R-:W-:Y:S05]  /*0c90*/  BSYNC.RELIABLE B1 ;  /* 0x0000000000017941 */ /* 0x000fea0003800100 */
.L_x_26:
[----:B------:R-:W-:Y:S02]  /*0ca0*/  VIADD R8, R8, 0x1 ;  /* 0x0000000108087836 */ /* 0x000fe40000000000 */
[----:B------:R-:W-:-:S03]  /*0cb0*/  VIADD R3, R3, 0xffffffff ;  /* 0xffffffff03037836 */ /* 0x000fc60000000000 */
[----:B------:R-:W-:-:S13]  /*0cc0*/  ISETP.NE.AND P0, PT, R8, R13, PT ;  /* 0x0000000d0800720c */ /* 0x000fda0003f05270 */
[----:B------:R-:W-:Y:S05]  /*0cd0*/  @P0 BRA `(.L_x_30) ;  /* 0xfffffff400440947 */ /* 0x000fea000383ffff */
[----:B------:R-:W-:Y:S05]  /*0ce0*/  BRA `(.L_x_1) ;  /* 0x0000000000407947 */ /* 0x000fea0003800000 */
.L_x_28:
[----:B------:R-:W1:Y:S01]  /*0cf0*/  S2R R5, SR_LANEID ;  /* 0x0000000000057919 */ /* 0x000e620000000000 */
[----:B------:R-:W-:Y:S01]  /*0d00*/  VOTEU.ANY UR6, UPT, PT ;  /* 0x0000000000067886 */ /* 0x000fe200038e0100 */
[----:B0-----:R-:W0:Y:S01]  /*0d10*/  LDC.64 R2, c[0x0][0x3c0] ;  /* 0x0000f000ff027b82 */ /* 0x001e220000000a00 */
[----:B------:R-:W1:Y:S08]  /*0d20*/  FLO.U32 R0, UR6 ;  /* 0x0000000600007d00 */ /* 0x000e7000080e0000 */
[----:B------:R-:W0:Y:S01]  /*0d30*/  POPC R17, UR6 ;  /* 0x0000000600117d09 */ /* 0x000e220008000000 */
[----:B-1----:R-:W-:Y:S01]  /*0d40*/  ISETP.EQ.U32.AND P0, PT, R0, R5, PT ;  /* 0x000000050000720c */ /* 0x002fe20003f02070 */
[----:B------:R-:W1:Y:S01]  /*0d50*/  S2R R6, SR_LTMASK ;  /* 0x0000000000067919 */ /* 0x000e620000003900 */
[----:B------:R-:W2:Y:S11]  /*0d60*/  LDC.64 R4, c[0x0][0x3b8] ;  /* 0x0000ee00ff047b82 */ /* 0x000eb60000000a00 */
[----:B0-----:R-:W3:Y:S01]  /*0d70*/  @P0 ATOMG.E.ADD.STRONG.GPU PT, R3, desc[UR4][R2.64], R17 ;  /* 0x80000011020309a8 */ /* 0x001ee200081ef104 */
[----:B-1----:R-:W-:-:S06]  /*0d80*/  LOP3.LUT R6, R6, UR6, RZ, 0xc0, !PT ;  /* 0x0000000606067c12 */ /* 0x002fcc000f8ec0ff */
[----:B------:R-:W0:Y:S01]  /*0d90*/  POPC R6, R6 ;  /* 0x0000000600067309 */ /* 0x000e220000000000 */
[----:B---3--:R-:W0:Y:S02]  /*0da0*/  SHFL.IDX PT, R7, R3, R0, 0x1f ;  /* 0x00001f0003077589 */ /* 0x008e2400000e0000 */
[----:B0-----:R-:W-:-:S04]  /*0db0*/  IMAD.IADD R7, R7, 0x1, R6 ;  /* 0x0000000107077824 */ /* 0x001fc800078e0206 */
[----:B--2---:R-:W-:-:S05]  /*0dc0*/  IMAD.WIDE R4, R7, 0x8, R4 ;  /* 0x0000000807047825 */ /* 0x004fca00078e0204 */
[----:B------:R0:W-:Y:S04]  /*0dd0*/  STG.E desc[UR4][R4.64], R12 ;  /* 0x0000000c04007986 */ /* 0x0001e8000c101904 */
[----:B------:R0:W-:Y:S02]  /*0de0*/  STG.E desc[UR4][R4.64+0x4], R10 ;  /* 0x0000040a04007986 */ /* 0x0001e4000c101904 */
.L_x_1:
[----:B------:R-:W-:Y:S05]  /*0df0*/  BSYNC.RECONVERGENT B0 ;  /* 0x0000000000007941 */ /* 0x000fea0003800200 */
.L_x_0:
[----:B------:R-:W-:Y:S05]  /*0e00*/  WARPSYNC.ALL ;  /* 0x0000000000007948 */ /* 0x000fea0003800000 */
[----:B------:R-:W5:Y:S01]  /*0e10*/  LDCU UR6, c[0x0][0x3b0] ;  /* 0x00007600ff0677ac */ /* 0x000f620008000800 */
[----:B0-----:R-:W-:-:S05]  /*0e20*/  VIADD R10, R10, 0x1 ;  /* 0x000000010a0a7836 */ /* 0x001fca0000000000 */
[----:B-----5:R-:W-:-:S13]  /*0e30*/  ISETP.NE.AND P0, PT, R10, UR6, PT ;  /* 0x000000060a007c0c */ /* 0x020fda000bf05270 */
[----:B------:R-:W-:Y:S05]  /*0e40*/  @P0 BRA `(.L_x_31) ;  /* 0xfffffff000c40947 */ /* 0x000fea000383ffff */
[----:B------:R-:W-:Y:S05]  /*0e50*/  EXIT ;  /* 0x000000000000794d */ /* 0x000fea0003800000 */
.L_x_32:
[----:B------:R-:W-:-:S00]  /*0e60*/  BRA `(.L_x_32) ;  /* 0xfffffffc00fc7947 */ /* 0x000fc0000383ffff */
[----:B------:R-:W-:-:S00]  /*0e70*/  NOP ;  /* 0x0000000000007918 */ /* 0x000fc00000000000 */
        /* <DEDUP_REMOVED lines=8> */
.L_x_66:


//--------------------- .text._Z18regex_count_kernelPKcPKiS2_iPK8NfaStateS2_iPi --------------------------
	.section	.text._Z18regex_count_kernelPKcPKiS2_iPK8NfaStateS2_iPi,"ax",@progbits
	.align	128
        .global         _Z18regex_count_kernelPKcPKiS2_iPK8NfaStateS2_iPi
        .type           _Z18regex_count_kernelPKcPKiS2_iPK8NfaStateS2_iPi,@function
        .size           _Z18regex_count_kernelPKcPKiS2_iPK8NfaStateS2_iPi,(.L_x_67 - _Z18regex_count_kernelPKcPKiS2_iPK8NfaStateS2_iPi)
        .other          _Z18regex_count_kernelPKcPKiS2_iPK8NfaStateS2_iPi,@"STO_CUDA_ENTRY STV_DEFAULT"
_Z18regex_count_kernelPKcPKiS2_iPK8NfaStateS2_iPi:
.text._Z18regex_count_kernelPKcPKiS2_iPK8NfaStateS2_iPi:
        /* <DEDUP_REMOVED lines=9> */
[----:B------:R-:W0:Y:S08]  /*0090*/  LDC R0, c[0x0][0x3b0] ;  /* 0x0000ec00ff007b82 */ /* 0x000e300000000800 */
[----:B------:R-:W1:Y:S08]  /*00a0*/  LDC.64 R2, c[0x0][0x388] ;  /* 0x0000e200ff027b82 */ /* 0x000e700000000a00 */
[----:B------:R-:W2:Y:S01]  /*00b0*/  LDC.64 R4, c[0x0][0x390] ;  /* 0x0000e400ff047b82 */ /* 0x000ea20000000a00 */
[----:B0-----:R-:W-:-:S13]  /*00c0*/  ISETP.GE.AND P0, PT, R0, 0x1, PT ;  /* 0x000000010000780c */ /* 0x001fda0003f06270 */
[----:B-1----:R-:W-:Y:S05]  /*00d0*/  @!P0 EXIT ;  /* 0x000000000000894d */ /* 0x002fea0003800000 */
[----:B------:R-:W0:Y:S01]  /*00e0*/  LDCU.64 UR4, c[0x0][0x358] ;  /* 0x00006b00ff0477ac */ /* 0x000e220008000a00 */
[----:B------:R-:W-:-:S04]  /*00f0*/  IMAD.WIDE R2, R7, 0x4, R2 ;  /* 0x0000000407027825 */ /* 0x000fc800078e0202 */
[----:B--2---:R-:W-:Y:S01]  /*0100*/  IMAD.WIDE R4, R7, 0x4, R4 ;  /* 0x0000000407047825 */ /* 0x004fe200078e0204 */
[----:B0-----:R0:W5:Y:S04]  /*0110*/  LDG.E R15, desc[UR4][R2.64] ;  /* 0x00000004020f7981 */ /* 0x001168000c1e1900 */
[----:B------:R0:W5:Y:S01]  /*0120*/  LDG.E R13, desc[UR4][R4.64] ;  /* 0x00000004040d7981 */ /* 0x000162000c1e1900 */
[----:B------:R-:W-:Y:S02]  /*0130*/  IMAD.MOV.U32 R10, RZ, RZ, RZ ;  /* 0x000000ffff0a7224 */ /* 0x000fe400078e00ff */
[C---:B------:R-:W-:Y:S02]  /*0140*/  VIADD R11, R1.reuse, 0x80 ;  /* 0x00000080010b7836 */ /* 0x040fe40000000000 */
[----:B------:R-:W-:-:S07]  /*0150*/  VIADD R9, R1, 0x280 ;  /* 0x0000028001097836 */ /* 0x000fce0000000000 */
.L_x_64:
[----:B0-----:R-:W0:Y:S01]  /*0160*/  LDC.64 R2, c[0x0][0x3a8] ;  /* 0x0000ea00ff027b82 */ /* 0x001e220000000a00 */
[----:B-1----:R-:W1:Y:S01]  /*0170*/  LDCU UR6, c[0x0][0x3b0] ;  /* 0x00007600ff0677ac */ /* 0x002e620008000800 */
[----:B0-----:R-:W-:-:S06]  /*0180*/  IMAD.WIDE.U32 R2, R10, 0x4, R2 ;  /* 0x000000040a027825 */ /* 0x001fcc00078e0002 */
[----:B--2---:R-:W2:Y:S01]  /*0190*/  LDG.E R2, desc[UR4][R2.64] ;  /* 0x0000000402027981 */ /* 0x004ea2000c1e1900 */
[----:B------:R-:W-:Y:S01]  /*01a0*/  VIADD R10, R10, 0x1 ;  /* 0x000000010a0a7836 */ /* 0x000fe20000000000 */
[----:B------:R-:W-:Y:S04]  /*01b0*/  BSSY.RECONVERGENT B0, `(.L_x_33) ;  /* 0x00000bd000007945 */ /* 0x000fe80003800200 */
[----:B-1----:R-:W-:Y:S02]  /*01c0*/  ISETP.NE.AND P2, PT, R10, UR6, PT ;  /* 0x000000060a007c0c */ /* 0x002fe4000bf45270 */
[----:B--2---:R-:W-:-:S04]  /*01d0*/  ISETP.NE.AND P0, PT, R2, -0x1, PT ;  /* 0xffffffff0200780c */ /* 0x004fc80003f05270 */
[----:B-----5:R-:W-:-:S13]  /*01e0*/  ISETP.LT.OR P0, PT, R13, 0x1, !P0 ;  /* 0x000000010d00780c */ /* 0x020fda0004701670 */
[----:B---34-:R-:W-:Y:S05]  /*01f0*/  @P0 BRA `(.L_x_34) ;  /* 0x0000000800e00947 */ /* 0x018fea0003800000 */
[----:B------:R-:W-:Y:S01]  /*0200*/  IMAD.MOV.U32 R8, RZ, RZ, RZ ;  /* 0x000000ffff087224 */ /* 0x000fe200078e00ff */
[----:B------:R-:W-:-:S07]  /*0210*/  MOV R3, R13 ;  /* 0x0000000d00037202 */ /* 0x000fce0000000f00 */
.L_x_63:
[----:B0-----:R0:W-:Y:S01]  /*0220*/  STL [R1], R2 ;  /* 0x0000000201007387 */ /* 0x0011e20000100800 */
[----:B------:R-:W-:Y:S01]  /*0230*/  BSSY.RECONVERGENT B1, `(.L_x_35) ;  /* 0x000002a000017945 */ /* 0x000fe20003800200 */
[----:B------:R-:W-:Y:S02]  /*0240*/  IMAD.MOV.U32 R0, RZ, RZ, RZ ;  /* 0x000000ffff007224 */ /* 0x000fe400078e00ff */
[----:B-1234-:R-:W-:-:S07]  /*0250*/  IMAD.MOV.U32 R4, RZ, RZ, 0x1 ;  /* 0x00000001ff047424 */ /* 0x01efce00078e00ff */
.L_x_40:
[----:B-1----:R-:W-:Y:S02]  /*0260*/  IMAD.MOV.U32 R14, RZ, RZ, R4 ;  /* 0x000000ffff0e7224 */ /* 0x002fe400078e0004 */
[----:B------:R-:W-:-:S04]  /*0270*/  VIADD R4, R4, 0xffffffff ;  /* 0xffffffff04047836 */ /* 0x000fc80000000000 */
[----:B------:R-:W-:-:S05]  /*0280*/  IMAD R5, R4, 0x4, R1 ;  /* 0x0000000404057824 */ /* 0x000fca00078e0201 */
[----:B------:R1:W5:Y:S01]  /*0290*/  LDL R17, [R5] ;  /* 0x0000000005117983 */ /* 0x0003620000100800 */
[----:B------:R-:W-:Y:S01]  /*02a0*/  ISETP.GE.AND P0, PT, R0, 0x1, PT ;  /* 0x000000010000780c */ /* 0x000fe20003f06270 */
[----:B------:R-:W-:-:S12]  /*02b0*/  BSSY.RECONVERGENT B2, `(.L_x_36) ;  /* 0x000001f000027945 */ /* 0x000fd80003800200 */
[----:B-1----:R-:W-:Y:S05]  /*02c0*/  @!P0 BRA `(.L_x_37) ;  /* 0x0000000000248947 */ /* 0x002fea0003800000 */
[----:B------:R-:W-:Y:S01]  /*02d0*/  IADD3 R12, PT, PT, -R0, RZ, RZ ;  /* 0x000000ff000c7210 */ /* 0x000fe20007ffe1ff */
[----:B------:R-:W-:-:S07]  /*02e0*/  IMAD.MOV.U32 R7, RZ, RZ, R11 ;  /* 0x000000ffff077224 */ /* 0x000fce00078e000b */
.L_x_39:
[----:B------:R-:W2:Y:S02]  /*02f0*/  LDL R6, [R7] ;  /* 0x0000000007067983 */ /* 0x000ea40000100800 */
[----:B--2--5:R-:W-:-:S13]  /*0300*/  ISETP.NE.AND P0, PT, R6, R17, PT ;  /* 0x000000110600720c */ /* 0x024fda0003f05270 */
[----:B------:R-:W-:Y:S05]  /*0310*/  @!P0 BRA `(.L_x_38) ;  /* 0x0000000000608947 */ /* 0x000fea0003800000 */
[----:B------:R-:W-:Y:S02]  /*0320*/  VIADD R12, R12, 0x1 ;  /* 0x000000010c0c7836 */ /* 0x000fe40000000000 */
[----:B------:R-:W-:-:S03]  /*0330*/  VIADD R7, R7, 0x4 ;  /* 0x0000000407077836 */ /* 0x000fc60000000000 */
[----:B------:R-:W-:-:S13]  /*0340*/  ISETP.NE.AND P0, PT, R12, RZ, PT ;  /* 0x000000ff0c00720c */ /* 0x000fda0003f05270 */
[----:B------:R-:W-:Y:S05]  /*0350*/  @P0 BRA `(.L_x_39) ;  /* 0xfffffffc00e40947 */ /* 0x000fea000383ffff */
.L_x_37:
        /* <DEDUP_REMOVED lines=13> */
[----:B------:R-:W-:Y:S01]  /*0430*/  @!P0 MOV R4, R14 ;  /* 0x0000000e00048202 */ /* 0x000fe20000000f00 */
[----:B------:R1:W-:Y:S03]  /*0440*/  @!P0 STL [R5], R16 ;  /* 0x0000001005008387 */ /* 0x0003e60000100800 */
[----:B------:R-:W-:-:S13]  /*0450*/  ISETP.GT.OR P1, PT, R4, 0x1f, !P1 ;  /* 0x0000001f0400780c */ /* 0x000fda0004f24670 */
[C---:B------:R-:W-:Y:S02]  /*0460*/  @!P1 IMAD R14, R4.reuse, 0x4, R1 ;  /* 0x00000004040e9824 */ /* 0x040fe400078e0201 */
[----:B------:R-:W-:-:S03]  /*0470*/  @!P1 VIADD R12, R4, 0x1 ;  /* 0x00000001040c9836 */ /* 0x000fc60000000000 */
[----:B------:R1:W-:Y:S01]  /*0480*/  @!P1 STL [R14], R17 ;  /* 0x000000110e009387 */ /* 0x0003e20000100800 */
[----:B------:R-:W-:-:S07]  /*0490*/  @!P1 IMAD.MOV.U32 R4, RZ, RZ, R12 ;  /* 0x000000ffff049224 */ /* 0x000fce00078e000c */
.L_x_38:
[----:B------:R-:W-:Y:S05]  /*04a0*/  BSYNC.RECONVERGENT B2 ;  /* 0x0000000000027941 */ /* 0x000fea0003800200 */
.L_x_36:
[----:B------:R-:W-:-:S13]  /*04b0*/  ISETP.GT.AND P0, PT, R4, RZ, PT ;  /* 0x000000ff0400720c */ /* 0x000fda0003f04270 */
[----:B------:R-:W-:Y:S05]  /*04c0*/  @P0 BRA `(.L_x_40) ;  /* 0xfffffffc00640947 */ /* 0x000fea000383ffff */
[----:B------:R-:W-:Y:S05]  /*04d0*/  BSYNC.RECONVERGENT B1 ;  /* 0x0000000000017941 */ /* 0x000fea0003800200 */
.L_x_35:
[----:B------:R-:W-:Y:S01]  /*04e0*/  ISETP.GT.AND P0, PT, R13, R8, PT ;  /* 0x000000080d00720c */ /* 0x000fe20003f04270 */
[----:B------:R-:W-:-:S12]  /*04f0*/  BSSY.RECONVERGENT B1, `(.L_x_41) ;  /* 0x000006c000017945 */ /* 0x000fd80003800200 */
[----:B------:R-:W-:Y:S05]  /*0500*/  @!P0 BRA `(.L_x_42) ;  /* 0x0000000400a88947 */ /* 0x000fea0003800000 */
[----:B-1----:R-:W-:Y:S01]  /*0510*/  IADD3 R17, P0, PT, R15, R8, RZ ;  /* 0x000000080f117210 */ /* 0x002fe20007f1e0ff */
[----:B------:R-:W-:-:S03]  /*0520*/  IMAD.MOV.U32 R12, RZ, RZ, RZ ;  /* 0x000000ffff0c7224 */ /* 0x000fc600078e00ff */
[----:B------:R-:W-:-:S09]  /*0530*/  LEA.HI.X.SX32 R16, R15, RZ, 0x1, P0 ;  /* 0x000000ff0f107211 */ /* 0x000fd200000f0eff */
.L_x_58:
[----:B------:R-:W-:Y:S01]  /*0540*/  ISETP.GE.AND P0, PT, R0, 0x1, PT ;  /* 0x000000010000780c */ /* 0x000fe20003f06270 */
[----:B------:R-:W-:Y:S01]  /*0550*/  BSSY.RECONVERGENT B2, `(.L_x_43) ;  /* 0x0000042000027945 */ /* 0x000fe20003800200 */
[----:B------:R-:W-:-:S11]  /*0560*/  IMAD.MOV.U32 R14, RZ, RZ, RZ ;  /* 0x000000ffff0e7224 */ /* 0x000fd600078e00ff */
[----:B-1234-:R-:W-:Y:S05]  /*0570*/  @!P0 BRA `(.L_x_44) ;  /* 0x0000000000fc8947 */ /* 0x01efea0003800000 */
[----:B------:R-:W1:Y:S02]  /*0580*/  LDCU.64 UR6, c[0x0][0x380] ;  /* 0x00007000ff0677ac */ /* 0x000e640008000a00 */
[----:B-1----:R-:W-:-:S04]  /*0590*/  IADD3 R4, P0, P1, R17, UR6, R12 ;  /* 0x0000000611047c10 */ /* 0x002fc8000f91e00c */
[----:B------:R-:W-:-:S06]  /*05a0*/  IADD3.X R5, PT, PT, R16, UR7, RZ, P0, P1 ;  /* 0x0000000710057c10 */ /* 0x000fcc00087e24ff */
[----:B------:R1:W5:Y:S01]  /*05b0*/  LDG.E.S8 R5, desc[UR4][R4.64] ;  /* 0x0000000404057981 */ /* 0x000362000c1e1300 */
[----:B------:R-:W-:Y:S02]  /*05c0*/  HFMA2 R18, -RZ, RZ, 0, 0 ;  /* 0x00000000ff127431 */ /* 0x000fe400000001ff */
[----:B------:R-:W-:-:S07]  /*05d0*/  IMAD.MOV.U32 R14, RZ, RZ, RZ ;  /* 0x000000ffff0e7224 */ /* 0x000fce00078e00ff */
.L_x_52:
[----:B-1----:R-:W-:Y:S01]  /*05e0*/  IMAD R4, R18, 0x4, R11 ;  /* 0x0000000412047824 */ /* 0x002fe200078e020b */
[----:B------:R-:W1:Y:S04]  /*05f0*/  LDC.64 R6, c[0x0][0x3a0] ;  /* 0x0000e800ff067b82 */ /* 0x000e680000000a00 */
        /* <DEDUP_REMOVED lines=15> */
.L_x_51:
[----:B------:R-:W-:Y:S01]  /*06f0*/  IMAD.MOV.U32 R20, RZ, RZ, R4 ;  /* 0x000000ffff147224 */ /* 0x000fe200078e0004 */
[----:B------:R-:W-:-:S05]  /*0700*/  IADD3 R4, PT, PT, R4, -0x1, RZ ;  /* 0xffffffff04047810 */ /* 0x000fca0007ffe0ff */
[----:B-1----:R-:W-:-:S05]  /*0710*/  IMAD R19, R4, 0x4, R1 ;  /* 0x0000000404137824 */ /* 0x002fca00078e0201 */
[----:B------:R2:W5:Y:S01]  /*0720*/  LDL R22, [R19] ;  /* 0x0000000013167983 */ /* 0x0005620000100800 */
[----:B------:R-:W-:Y:S01]  /*0730*/  ISETP.GE.AND P0, PT, R14, 0x1, PT ;  /* 0x000000010e00780c */ /* 0x000fe20003f06270 */
[----:B------:R-:W-:-:S12]  /*0740*/  BSSY.RECONVERGENT B4, `(.L_x_47) ;  /* 0x000001e000047945 */ /* 0x000fd80003800200 */
[----:B--2---:R-:W-:Y:S05]  /*0750*/  @!P0 BRA `(.L_x_48) ;  /* 0x0000000000208947 */ /* 0x004fea0003800000 */
[----:B-1----:R-:W-:-:S07]  /*0760*/  IMAD.MOV.U32 R6, RZ, RZ, RZ ;  /* 0x000000ffff067224 */ /* 0x002fce00078e00ff */
.L_x_50:
[----:B------:R-:W-:-:S06]  /*0770*/  IMAD R7, R6, 0x4, R9 ;  /* 0x0000000406077824 */ /* 0x000fcc00078e0209 */
[----:B------:R-:W2:Y:S02]  /*0780*/  LDL R7, [R7] ;  /* 0x0000000007077983 */ /* 0x000ea40000100800 */
[----:B--2--5:R-:W-:-:S13]  /*0790*/  ISETP.NE.AND P0, PT, R7, R22, PT ;  /* 0x000000160700720c */ /* 0x024fda0003f05270 */
[----:B------:R-:W-:Y:S05]  /*07a0*/  @!P0 BRA `(.L_x_49) ;  /* 0x00000000005c8947 */ /* 0x000fea0003800000 */
[----:B------:R-:W-:-:S05]  /*07b0*/  VIADD R6, R6, 0x1 ;  /* 0x0000000106067836 */ /* 0x000fca0000000000 */
[----:B------:R-:W-:-:S13]  /*07c0*/  ISETP.NE.AND P0, PT, R6, R14, PT ;  /* 0x0000000e0600720c */ /* 0x000fda0003f05270 */
[----:B------:R-:W-:Y:S05]  /*07d0*/  @P0 BRA `(.L_x_50) ;  /* 0xfffffffc00e40947 */ /* 0x000fea000383ffff */
.L_x_48:
[----:B-1----:R-:W1:Y:S02]  /*07e0*/  LDC.64 R6, c[0x0][0x3a0] ;  /* 0x0000e800ff067b82 */ /* 0x002e640000000a00 */
[----:B-1---5:R-:W-:-:S05]  /*07f0*/  IMAD.WIDE R6, R22, 0xc, R6 ;  /* 0x0000000c16067825 */ /* 0x022fca00078e0206 */
[----:B------:R-:W2:Y:S01]  /*0800*/  LDG.E R23, desc[UR4][R6.64] ;  /* 0x0000000406177981 */ /* 0x000ea2000c1e1900 */
[C---:B------:R-:W-:Y:S01]  /*0810*/  IMAD R21, R14.reuse, 0x4, R9 ;  /* 0x000000040e157824 */ /* 0x040fe200078e0209 */
[----:B------:R-:W-:-:S04]  /*0820*/  IADD3 R14, PT, PT, R14, 0x1, RZ ;  /* 0x000000010e0e7810 */ /* 0x000fc80007ffe0ff */
        /* <DEDUP_REMOVED lines=11> */
[C---:B------:R-:W-:Y:S02]  /*08e0*/  @!P3 IMAD R21, R4.reuse, 0x4, R1 ;  /* 0x000000040415b824 */ /* 0x040fe400078e0201 */
[----:B------:R-:W-:-:S03]  /*08f0*/  @!P3 VIADD R20, R4, 0x1 ;  /* 0x000000010414b836 */ /* 0x000fc60000000000 */
[----:B------:R1:W-:Y:S01]  /*0900*/  @!P3 STL [R21], R24 ;  /* 0x000000181500b387 */ /* 0x0003e20000100800 */
[----:B------:R-:W-:-:S07]  /*0910*/  @!P3 IMAD.MOV.U32 R4, RZ, RZ, R20 ;  /* 0x000000ffff04b224 */ /* 0x000fce00078e0014 */
.L_x_49:
[----:B------:R-:W-:Y:S05]  /*0920*/  BSYNC.RECONVERGENT B4 ;  /* 0x0000000000047941 */ /* 0x000fea0003800200 */
.L_x_47:
[----:B------:R-:W-:-:S13]  /*0930*/  ISETP.GT.AND P0, PT, R4, RZ, PT ;  /* 0x000000ff0400720c */ /* 0x000fda0003f04270 */
[----:B------:R-:W-:Y:S05]  /*0940*/  @P0 BRA `(.L_x_51) ;  /* 0xfffffffc00680947 */ /* 0x000fea000383ffff */
.L_x_46:
[----:B------:R-:W-:Y:S05]  /*0950*/  BSYNC.RECONVERGENT B3 ;  /* 0x0000000000037941 */ /* 0x000fea0003800200 */
.L_x_45:
[----:B------:R-:W-:Y:S05]  /*0960*/  @P1 BRA `(.L_x_52) ;  /* 0xfffffffc001c1947 */ /* 0x000fea000383ffff */
.L_x_44:
[----:B------:R-:W-:Y:S05]  /*0970*/  BSYNC.RECONVERGENT B2 ;  /* 0x0000000000027941 */ /* 0x000fea0003800200 */
.L_x_43:
[----:B------:R-:W-:Y:S01]  /*0980*/  ISETP.GE.AND P0, PT, R14, 0x1, PT ;  /* 0x000000010e00780c */ /* 0x000fe20003f06270 */
[----:B------:R-:W-:Y:S01]  /*0990*/  BSSY.RECONVERGENT B2, `(.L_x_53) ;  /* 0x000001e000027945 */ /* 0x000fe20003800200 */
[----:B------:R-:W-:-:S11]  /*09a0*/  IMAD.MOV.U32 R0, RZ, RZ, R14 ;  /* 0x000000ffff007224 */ /* 0x000fd600078e000e */
[----:B------:R-:W-:Y:S05]  /*09b0*/  @!P0 BRA `(.L_x_54) ;  /* 0x00000000006c8947 */ /* 0x000fea0003800000 */
[C---:B------:R-:W-:Y:S01]  /*09c0*/  ISETP.GE.U32.AND P0, PT, R0.reuse, 0x4, PT ;  /* 0x000000040000780c */ /* 0x040fe20003f06070 */
[----:B------:R-:W-:Y:S01]  /*09d0*/  BSSY.RECONVERGENT B3, `(.L_x_55) ;  /* 0x000000d000037945 */ /* 0x000fe20003800200 */
[----:B------:R-:W-:Y:S02]  /*09e0*/  LOP3.LUT R20, R0, 0x3, RZ, 0xc0, !PT ;  /* 0x0000000300147812 */ /* 0x000fe400078ec0ff */
[----:B------:R-:W-:Y:S02]  /*09f0*/  MOV R14, RZ ;  /* 0x000000ff000e7202 */ /* 0x000fe40000000f00 */
[----:B------:R-:W-:-:S07]  /*0a00*/  ISETP.NE.AND P1, PT, R20, RZ, PT ;  /* 0x000000ff1400720c */ /* 0x000fce0003f25270 */
[----:B------:R-:W-:Y:S06]  /*0a10*/  @!P0 BRA `(.L_x_56) ;  /* 0x0000000000208947 */ /* 0x000fec0003800000 */
[----:B------:R-:W-:Y:S01]  /*0a20*/  LOP3.LUT R14, R0, 0x7ffffffc, RZ, 0xc0, !PT ;  /* 0x7ffffffc000e7812 */ /* 0x000fe200078ec0ff */
[----:B------:R-:W-:-:S07]  /*0a30*/  IMAD.MOV.U32 R18, RZ, RZ, RZ ;  /* 0x000000ffff127224 */ /* 0x000fce00078e00ff */
.L_x_57:
[----:B-12---:R-:W-:-:S05]  /*0a40*/  IMAD R19, R18, 0x4, R1 ;  /* 0x0000000412137824 */ /* 0x006fca00078e0201 */
[----:B------:R-:W2:Y:S01]  /*0a50*/  LDL.128 R4, [R19+0x280] ;  /* 0x0002800013047983 */ /* 0x000ea20000100c00 */
[----:B------:R-:W-:-:S05]  /*0a60*/  VIADD R18, R18, 0x4 ;  /* 0x0000000412127836 */ /* 0x000fca0000000000 */
[----:B------:R-:W-:Y:S01]  /*0a70*/  ISETP.NE.AND P0, PT, R18, R14, PT ;  /* 0x0000000e1200720c */ /* 0x000fe20003f05270 */
[----:B--2---:R2:W-:-:S12]  /*0a80*/  STL.128 [R19+0x80], R4 ;  /* 0x0000800413007387 */ /* 0x0045d80000100c00 */
[----:B------:R-:W-:Y:S05]  /*0a90*/  @P0 BRA `(.L_x_57) ;  /* 0xfffffffc00e80947 */ /* 0x000fea000383ffff */
.L_x_56:
[----:B------:R-:W-:Y:S05]  /*0aa0*/  BSYNC.RECONVERGENT B3 ;  /* 0x0000000000037941 */ /* 0x000fea0003800200 */
.L_x_55:
        /* <DEDUP_REMOVED lines=12> */
.L_x_54:
[----:B------:R-:W-:Y:S05]  /*0b70*/  BSYNC.RECONVERGENT B2 ;  /* 0x0000000000027941 */ /* 0x000fea0003800200 */
.L_x_53:
[----:B------:R-:W-:-:S05]  /*0b80*/  VIADD R12, R12, 0x1 ;  /* 0x000000010c0c7836 */ /* 0x000fca0000000000 */
[----:B------:R-:W-:-:S13]  /*0b90*/  ISETP.NE.AND P0, PT, R12, R3, PT ;  /* 0x000000030c00720c */ /* 0x000fda0003f05270 */
[----:B------:R-:W-:Y:S05]  /*0ba0*/  @P0 BRA `(.L_x_58) ;  /* 0xfffffff800640947 */ /* 0x000fea000383ffff */
.L_x_42:
[----:B------:R-:W-:Y:S05]  /*0bb0*/  BSYNC.RECONVERGENT B1 ;  /* 0x0000000000017941 */ /* 0x000fea0003800200 */
.L_x_41:
[----:B------:R-:W-:Y:S01]  /*0bc0*/  ISETP.GE.AND P0, PT, R0, 0x1, PT ;  /* 0x000000010000780c */ /* 0x000fe20003f06270 */
[----:B------:R-:W-:-:S12]  /*0bd0*/  BSSY.RELIABLE B1, `(.L_x_59) ;  /* 0x000000e000017945 */ /* 0x000fd80003800100 */
[----:B------:R-:W-:Y:S05]  /*0be0*/  @!P0 BRA `(.L_x_60) ;  /* 0x0000000000308947 */ /* 0x000fea0003800000 */
[----:B-1234-:R-:W1:Y:S01]  /*0bf0*/  LDC.64 R4, c[0x0][0x3a0] ;  /* 0x0000e800ff047b82 */ /* 0x01ee620000000a00 */
[----:B------:R-:W-:-:S07]  /*0c00*/  HFMA2 R12, -RZ, RZ, 0, 0 ;  /* 0x00000000ff0c7431 */ /* 0x000fce00000001ff */
.L_x_62:
[----:B------:R-:W-:-:S05]  /*0c10*/  IMAD R14, R12, 0x4, R11 ;  /* 0x000000040c0e7824 */ /* 0x000fca00078e020b */
[----:B------:R-:W1:Y:S02]  /*0c20*/  LDL R7, [R14] ;  /* 0x000000000e077983 */ /* 0x000e640000100800 */
[----:B-1----:R-:W-:-:S06]  /*0c30*/  IMAD.WIDE R6, R7, 0xc, R4 ;  /* 0x0000000c07067825 */ /* 0x002fcc00078e0204 */
[----:B------:R-:W2:Y:S02]  /*0c40*/  LDG.E R6, desc[UR4][R6.64] ;  /* 0x0000000406067981 */ /* 0x000ea4000c1e1900 */
[----:B--2---:R-:W-:-:S13]  /*0c50*/  ISETP.NE.AND P0, PT, R6, 0x100, PT ;  /* 0x000001000600780c */ /* 0x004fda0003f05270 */
[----:B------:R-:W-:Y:S05]  /*0c60*/  @!P0 BREAK.RELIABLE B1 ;  /* 0x0000000000018942 */ /* 0x000fea0003800100 */
[----:B------:R-:W-:Y:S05]  /*0c70*/  @!P0 BRA `(.L_x_61) ;  /* 0x0000000000248947 */ /* 0x000fea0003800000 */
[----:B------:R-:W-:-:S05]  /*0c80*/  VIADD R12, R12, 0x1 ;  /* 0x000000010c0c7836 */ /* 0x000fca0000000000 */
[----:B------:R-:W-:-:S13]  /*0c90*/  ISETP.NE.AND P0, PT, R12, R0, PT ;  /* 0x000000000c00720c */ /* 0x000fda0003f05270 */
[----:B------:R-:W-:Y:S05]  /*0ca0*/  @P0 BRA `(.L_x_62) ;  /* 0xfffffffc00d80947 */ /* 0x000fea000383ffff */
.L_x_60:
[----:B------:R-:W-:Y:S05]  /*0cb0*/  BSYNC.RELIABLE B1 ;  /* 0x0000000000017941 */ /* 0x000fea0003800100 */
.L_x_59:
[----:B------:R-:W-:Y:S02]  /*0cc0*/  VIADD R8, R8, 0x1 ;  /* 0x0000000108087836 */ /* 0x000fe40000000000 */
[----:B------:R-:W-:-:S03]  /*0cd0*/  VIADD R3, R3, 0xffffffff ;  /* 0xffffffff03037836 */ /* 0x000fc60000000000 */
[----:B------:R-:W-:-:S13]  /*0ce0*/  ISETP.NE.AND P0, PT, R8, R13, PT ;  /* 0x0000000d0800720c */ /* 0x000fda0003f05270 */
[----:B------:R-:W-:Y:S05]  /*0cf0*/  @P0 BRA `(.L_x_63) ;  /* 0xfffffff400480947 */ /* 0x000fea000383ffff */
[----:B------:R-:W-:Y:S05]  /*0d00*/  BRA `(.L_x_34) ;  /* 0x00000000001c7947 */ /* 0x000fea0003800000 */
.L_x_61:
[----:B------:R-:W1:Y:S01]  /*0d10*/  S2R R0, SR_LANEID ;  /* 0x0000000000007919 */ /* 0x000e620000000000 */
[----:B0-----:R-:W0:Y:S01]  /*0d20*/  LDC.64 R2, c[0x0][0x3b8] ;  /* 0x0000ee00ff027b82 */ /* 0x001e220000000a00 */
[----:B------:R-:W-:Y:S02]  /*0d30*/  VOTEU.ANY UR6, UPT, PT ;  /* 0x0000000000067886 */ /* 0x000fe400038e0100 */
[----:B------:R-:W-:Y:S02]  /*0d40*/  UFLO.U32 UR7, UR6 ;  /* 0x00000006000772bd */ /* 0x000fe400080e0000 */
[----:B------:R-:W0:Y:S04]  /*0d50*/  POPC R5, UR6 ;  /* 0x0000000600057d09 */ /* 0x000e280008000000 */
[----:B-1----:R-:W-:-:S13]  /*0d60*/  ISETP.EQ.U32.AND P0, PT, R0, UR7, PT ;  /* 0x0000000700007c0c */ /* 0x002fda000bf02070 */
[----:B0-----:R0:W-:Y:S02]  /*0d70*/  @P0 REDG.E.ADD.STRONG.GPU desc[UR4][R2.64], R5 ;  /* 0x000000050200098e */ /* 0x0011e4000c12e104 */
.L_x_34:
[----:B------:R-:W-:Y:S05]  /*0d80*/  BSYNC.RECONVERGENT B0 ;  /* 0x0000000000007941 */ /* 0x000fea0003800200 */
.L_x_33:
[----:B------:R-:W-:Y:S05]  /*0d90*/  WARPSYNC.ALL ;  /* 0x0000000000007948 */ /* 0x000fea0003800000 */
[----:B------:R-:W-:Y:S05]  /*0da0*/  @P2 BRA `(.L_x_64) ;  /* 0xfffffff000ec2947 */ /* 0x000fea000383ffff */
[----:B------:R-:W-:Y:S05]  /*0db0*/  EXIT ;  /* 0x000000000000794d */ /* 0x000fea0003800000 */
.L_x_65:
        /* <DEDUP_REMOVED lines=12> */
.L_x_67:


//--------------------- .nv.shared.reserved.0     --------------------------
	.section	.nv.shared.reserved.0,"aw",@nobits
	.weak		__nv_reservedSMEM_offset_0_alias
	.size		__nv_reservedSMEM_offset_0_alias, 0, 64
	.other		__nv_reservedSMEM_offset_0_alias,@"STO_CUDA_RESERVED_SHARED STV_DEFAULT"
__nv_reservedSMEM_offset_0_alias:
	.zero		0
	.zero		64


//--------------------- .nv.constant0._Z18regex_store_kernelPKcPKiS2_iPK8NfaStateS2_iP5MatchPi --------------------------
	.section	.nv.constant0._Z18regex_store_kernelPKcPKiS2_iPK8NfaStateS2_iP5MatchPi,"a",@progbits
	.sectionflags	@""
	.align	4
.nv.constant0._Z18regex_store_kernelPKcPKiS2_iPK8NfaStateS2_iP5MatchPi:
	.zero		968


//--------------------- .nv.constant0._Z18regex_count_kernelPKcPKiS2_iPK8NfaStateS2_iPi --------------------------
	.section	.nv.constant0._Z18regex_count_kernelPKcPKiS2_iPK8NfaStateS2_iPi,"a",@progbits
	.sectionflags	@""
	.align	4
.nv.constant0._Z18regex_count_kernelPKcPKiS2_iPK8NfaStateS2_iPi:
	.zero		960


//--------------------- SYMBOLS --------------------------

	.type		.nv.reservedSmem.offset0,@object
	.size		.nv.reservedSmem.offset0,0x4
